//
// Generated by NVIDIA NVVM Compiler
//
// Compiler Build ID: CL-36424714
// Cuda compilation tools, release 13.0, V13.0.88
// Based on NVVM 20.0.0
//

.version 9.0
.target sm_100
.address_size 64

	// .globl	_Z4initPdi
.const .align 4 .u32 dev_N;
.const .align 8 .f64 dev_mu;
.const .align 8 .f64 dev_P;
.const .align 8 .f64 dev_w;
.const .align 8 .f64 dev_dx;

.visible .entry _Z4initPdi(
	.param .u64 .ptr .align 1 _Z4initPdi_param_0,
	.param .u32 _Z4initPdi_param_1
)
{
	.reg .pred 	%p<2>;
	.reg .b32 	%r<6>;
	.reg .b64 	%rd<6>;

	ld.param.u64 	%rd1, [_Z4initPdi_param_0];
	ld.param.u32 	%r2, [_Z4initPdi_param_1];
	mov.u32 	%r3, %tid.x;
	mov.u32 	%r4, %ctaid.x;
	mov.u32 	%r5, %ntid.x;
	mad.lo.s32 	%r1, %r4, %r5, %r3;
	setp.ge.s32 	%p1, %r1, %r2;
	@%p1 bra 	$L__BB0_2;
	cvta.to.global.u64 	%rd2, %rd1;
	mul.wide.s32 	%rd3, %r1, 8;
	add.s64 	%rd4, %rd2, %rd3;
	mov.b64 	%rd5, 0;
	st.global.u64 	[%rd4], %rd5;
$L__BB0_2:
	ret;

}
	// .globl	_Z7updateUPdS_S_i
.visible .entry _Z7updateUPdS_S_i(
	.param .u64 .ptr .align 1 _Z7updateUPdS_S_i_param_0,
	.param .u64 .ptr .align 1 _Z7updateUPdS_S_i_param_1,
	.param .u64 .ptr .align 1 _Z7updateUPdS_S_i_param_2,
	.param .u32 _Z7updateUPdS_S_i_param_3
)
{
	.reg .pred 	%p<11>;
	.reg .b32 	%r<28>;
	.reg .b64 	%rd<65>;
	.reg .b64 	%fd<91>;

	ld.param.u64 	%rd5, [_Z7updateUPdS_S_i_param_0];
	ld.param.u64 	%rd6, [_Z7updateUPdS_S_i_param_1];
	ld.param.u64 	%rd4, [_Z7updateUPdS_S_i_param_2];
	ld.param.u32 	%r14, [_Z7updateUPdS_S_i_param_3];
	cvta.to.global.u64 	%rd1, %rd6;
	cvta.to.global.u64 	%rd2, %rd5;
	mov.u32 	%r1, %tid.x;
	mov.u32 	%r15, %ctaid.x;
	mov.u32 	%r16, %ntid.x;
	mad.lo.s32 	%r2, %r15, %r16, %r1;
	ld.const.u32 	%r3, [dev_N];
	add.s32 	%r4, %r3, -1;
	mul.lo.s32 	%r17, %r4, %r3;
	setp.ge.s32 	%p1, %r2, %r17;
	@%p1 bra 	$L__BB1_20;
	div.s32 	%r5, %r2, %r4;
	mul.lo.s32 	%r18, %r5, %r4;
	sub.s32 	%r6, %r2, %r18;
	add.s32 	%r19, %r6, %r5;
	shr.u32 	%r20, %r19, 31;
	add.s32 	%r21, %r19, %r20;
	and.b32  	%r22, %r21, -2;
	sub.s32 	%r23, %r19, %r22;
	setp.ne.s32 	%p2, %r23, %r14;
	@%p2 bra 	$L__BB1_20;
	add.s32 	%r7, %r2, -1;
	add.s32 	%r8, %r4, %r2;
	sub.s32 	%r9, %r2, %r3;
	add.s32 	%r27, %r2, 1;
	mad.lo.s32 	%r11, %r4, %r5, %r6;
	sub.s32 	%r12, %r11, %r3;
	setp.ne.s32 	%p3, %r5, 0;
	mul.wide.s32 	%rd7, %r2, 8;
	add.s64 	%rd3, %rd2, %rd7;
	@%p3 bra 	$L__BB1_8;
	setp.ne.s32 	%p9, %r6, 0;
	@%p9 bra 	$L__BB1_5;
	mul.wide.s32 	%rd56, %r8, 8;
	add.s64 	%rd57, %rd2, %rd56;
	ld.global.f64 	%fd89, [%rd57];
	ld.const.f64 	%fd68, [dev_dx];
	add.f64 	%fd86, %fd68, %fd68;
	mul.wide.u32 	%rd58, %r11, 8;
	add.s64 	%rd59, %rd1, %rd58;
	ld.global.f64 	%fd87, [%rd59];
	mov.f64 	%fd90, 0d4010000000000000;
	ld.const.f64 	%fd88, [dev_P];
	bra.uni 	$L__BB1_19;
$L__BB1_5:
	add.s32 	%r26, %r3, -2;
	setp.ge.s32 	%p10, %r6, %r26;
	@%p10 bra 	$L__BB1_7;
	mul.wide.s32 	%rd52, %r8, 8;
	add.s64 	%rd53, %rd2, %rd52;
	ld.global.f64 	%fd64, [%rd53];
	ld.global.f64 	%fd65, [%rd3+8];
	add.f64 	%fd89, %fd64, %fd65;
	ld.const.f64 	%fd66, [dev_dx];
	add.f64 	%fd86, %fd66, %fd66;
	mul.wide.s32 	%rd54, %r11, 8;
	add.s64 	%rd55, %rd1, %rd54;
	ld.global.f64 	%fd87, [%rd55];
	mov.f64 	%fd90, 0d4008000000000000;
	ld.const.f64 	%fd88, [dev_P];
	mov.u32 	%r27, %r7;
	bra.uni 	$L__BB1_19;
$L__BB1_7:
	mul.wide.s32 	%rd48, %r8, 8;
	add.s64 	%rd49, %rd2, %rd48;
	ld.global.f64 	%fd89, [%rd49];
	ld.const.f64 	%fd62, [dev_dx];
	add.f64 	%fd86, %fd62, %fd62;
	mul.wide.s32 	%rd50, %r11, 8;
	add.s64 	%rd51, %rd1, %rd50;
	ld.global.f64 	%fd87, [%rd51];
	mov.f64 	%fd90, 0d4010000000000000;
	ld.const.f64 	%fd88, [dev_P];
	mov.u32 	%r27, %r7;
	bra.uni 	$L__BB1_19;
$L__BB1_8:
	setp.ge.s32 	%p4, %r5, %r4;
	@%p4 bra 	$L__BB1_14;
	setp.ne.s32 	%p7, %r6, 0;
	mov.f64 	%fd90, 0d4014000000000000;
	@%p7 bra 	$L__BB1_11;
	mul.wide.s32 	%rd40, %r8, 8;
	add.s64 	%rd41, %rd2, %rd40;
	ld.global.f64 	%fd59, [%rd41];
	mul.wide.s32 	%rd42, %r9, 8;
	add.s64 	%rd43, %rd2, %rd42;
	ld.global.f64 	%fd60, [%rd43+8];
	add.f64 	%fd89, %fd59, %fd60;
	ld.const.f64 	%fd86, [dev_dx];
	mul.wide.s32 	%rd44, %r11, 8;
	add.s64 	%rd45, %rd1, %rd44;
	ld.global.f64 	%fd87, [%rd45];
	mul.wide.s32 	%rd46, %r12, 8;
	add.s64 	%rd47, %rd1, %rd46;
	ld.global.f64 	%fd88, [%rd47+8];
	bra.uni 	$L__BB1_19;
$L__BB1_11:
	add.s32 	%r25, %r3, -2;
	setp.ge.s32 	%p8, %r6, %r25;
	@%p8 bra 	$L__BB1_13;
	mul.wide.s32 	%rd30, %r8, 8;
	add.s64 	%rd31, %rd2, %rd30;
	ld.global.f64 	%fd54, [%rd31];
	mul.wide.s32 	%rd32, %r9, 8;
	add.s64 	%rd33, %rd2, %rd32;
	ld.global.f64 	%fd55, [%rd33+8];
	add.f64 	%fd56, %fd54, %fd55;
	mul.wide.s32 	%rd34, %r3, 8;
	add.s64 	%rd35, %rd33, %rd34;
	ld.global.f64 	%fd57, [%rd35+8];
	add.f64 	%fd89, %fd56, %fd57;
	ld.const.f64 	%fd86, [dev_dx];
	mul.wide.s32 	%rd36, %r11, 8;
	add.s64 	%rd37, %rd1, %rd36;
	ld.global.f64 	%fd87, [%rd37];
	mul.wide.s32 	%rd38, %r12, 8;
	add.s64 	%rd39, %rd1, %rd38;
	ld.global.f64 	%fd88, [%rd39+8];
	mov.f64 	%fd90, 0d4010000000000000;
	mov.u32 	%r27, %r7;
	bra.uni 	$L__BB1_19;
$L__BB1_13:
	mul.wide.s32 	%rd22, %r8, 8;
	add.s64 	%rd23, %rd2, %rd22;
	ld.global.f64 	%fd51, [%rd23];
	mul.wide.s32 	%rd24, %r9, 8;
	add.s64 	%rd25, %rd2, %rd24;
	ld.global.f64 	%fd52, [%rd25+8];
	add.f64 	%fd89, %fd51, %fd52;
	ld.const.f64 	%fd86, [dev_dx];
	mul.wide.s32 	%rd26, %r11, 8;
	add.s64 	%rd27, %rd1, %rd26;
	ld.global.f64 	%fd87, [%rd27];
	mul.wide.s32 	%rd28, %r12, 8;
	add.s64 	%rd29, %rd1, %rd28;
	ld.global.f64 	%fd88, [%rd29+8];
	mov.u32 	%r27, %r7;
	bra.uni 	$L__BB1_19;
$L__BB1_14:
	setp.ne.s32 	%p5, %r6, 0;
	mov.f64 	%fd87, 0d0000000000000000;
	@%p5 bra 	$L__BB1_16;
	mul.wide.s32 	%rd18, %r9, 8;
	add.s64 	%rd19, %rd2, %rd18;
	ld.global.f64 	%fd89, [%rd19+8];
	ld.const.f64 	%fd49, [dev_dx];
	add.f64 	%fd86, %fd49, %fd49;
	mul.wide.s32 	%rd20, %r12, 8;
	add.s64 	%rd21, %rd1, %rd20;
	ld.global.f64 	%fd88, [%rd21+8];
	mov.f64 	%fd90, 0d4010000000000000;
	bra.uni 	$L__BB1_19;
$L__BB1_16:
	add.s32 	%r24, %r3, -2;
	setp.ge.s32 	%p6, %r6, %r24;
	@%p6 bra 	$L__BB1_18;
	mul.wide.s32 	%rd12, %r9, 8;
	add.s64 	%rd13, %rd2, %rd12;
	ld.global.f64 	%fd44, [%rd13+8];
	mul.wide.s32 	%rd14, %r3, 8;
	add.s64 	%rd15, %rd13, %rd14;
	ld.global.f64 	%fd45, [%rd15+8];
	add.f64 	%fd89, %fd44, %fd45;
	ld.const.f64 	%fd46, [dev_dx];
	add.f64 	%fd86, %fd46, %fd46;
	mul.wide.s32 	%rd16, %r12, 8;
	add.s64 	%rd17, %rd1, %rd16;
	ld.global.f64 	%fd88, [%rd17+8];
	mov.f64 	%fd90, 0d4008000000000000;
	mov.u32 	%r27, %r7;
	bra.uni 	$L__BB1_19;
$L__BB1_18:
	mul.wide.s32 	%rd8, %r9, 8;
	add.s64 	%rd9, %rd2, %rd8;
	ld.global.f64 	%fd89, [%rd9+8];
	ld.const.f64 	%fd41, [dev_dx];
	add.f64 	%fd86, %fd41, %fd41;
	mul.wide.s32 	%rd10, %r12, 8;
	add.s64 	%rd11, %rd1, %rd10;
	ld.global.f64 	%fd88, [%rd11+8];
	mov.f64 	%fd90, 0d4010000000000000;
	mov.u32 	%r27, %r7;
$L__BB1_19:
	mul.wide.s32 	%rd60, %r27, 8;
	add.s64 	%rd61, %rd2, %rd60;
	ld.global.f64 	%fd69, [%rd3];
	ld.global.f64 	%fd70, [%rd61];
	mul.f64 	%fd71, %fd90, %fd69;
	add.f64 	%fd72, %fd89, %fd70;
	sub.f64 	%fd73, %fd72, %fd71;
	ld.const.f64 	%fd74, [dev_mu];
	mul.f64 	%fd75, %fd74, %fd73;
	sub.f64 	%fd76, %fd87, %fd88;
	mul.f64 	%fd77, %fd86, %fd76;
	sub.f64 	%fd78, %fd75, %fd77;
	ld.const.f64 	%fd79, [dev_w];
	fma.rn.f64 	%fd80, %fd79, %fd78, %fd69;
	st.global.f64 	[%rd3], %fd80;
	abs.f64 	%fd81, %fd78;
	cvta.to.global.u64 	%rd62, %rd4;
	mul.wide.u32 	%rd63, %r1, 8;
	add.s64 	%rd64, %rd62, %rd63;
	ld.global.f64 	%fd82, [%rd64];
	max.f64 	%fd83, %fd81, %fd82;
	st.global.f64 	[%rd64], %fd83;
$L__BB1_20:
	ret;

}
	// .globl	_Z7updateVPdS_S_i
.visible .entry _Z7updateVPdS_S_i(
	.param .u64 .ptr .align 1 _Z7updateVPdS_S_i_param_0,
	.param .u64 .ptr .align 1 _Z7updateVPdS_S_i_param_1,
	.param .u64 .ptr .align 1 _Z7updateVPdS_S_i_param_2,
	.param .u32 _Z7updateVPdS_S_i_param_3
)
{
	.reg .pred 	%p<8>;
	.reg .b32 	%r<25>;
	.reg .b64 	%rd<24>;
	.reg .b64 	%fd<34>;

	ld.param.u64 	%rd9, [_Z7updateVPdS_S_i_param_0];
	ld.param.u64 	%rd7, [_Z7updateVPdS_S_i_param_1];
	ld.param.u64 	%rd8, [_Z7updateVPdS_S_i_param_2];
	ld.param.u32 	%r13, [_Z7updateVPdS_S_i_param_3];
	cvta.to.global.u64 	%rd1, %rd9;
	mov.u32 	%r1, %tid.x;
	mov.u32 	%r14, %ctaid.x;
	mov.u32 	%r15, %ntid.x;
	mad.lo.s32 	%r2, %r14, %r15, %r1;
	ld.const.u32 	%r3, [dev_N];
	add.s32 	%r4, %r3, -1;
	mul.lo.s32 	%r16, %r4, %r3;
	setp.ge.s32 	%p1, %r2, %r16;
	@%p1 bra 	$L__BB2_9;
	rem.s32 	%r5, %r2, %r3;
	setp.lt.s32 	%p2, %r5, 1;
	setp.ge.s32 	%p3, %r5, %r4;
	or.pred  	%p4, %p2, %p3;
	@%p4 bra 	$L__BB2_9;
	div.s32 	%r6, %r2, %r3;
	add.s32 	%r17, %r6, %r5;
	shr.u32 	%r18, %r17, 31;
	add.s32 	%r19, %r17, %r18;
	and.b32  	%r20, %r19, -2;
	sub.s32 	%r21, %r17, %r20;
	setp.ne.s32 	%p5, %r21, %r13;
	@%p5 bra 	$L__BB2_9;
	add.s32 	%r7, %r3, %r2;
	add.s32 	%r24, %r2, -1;
	mad.lo.s32 	%r9, %r4, %r6, %r5;
	setp.ne.s32 	%p6, %r6, 0;
	mul.wide.s32 	%rd10, %r2, 8;
	add.s64 	%rd2, %rd1, %rd10;
	mov.f64 	%fd32, 0d4008000000000000;
	@%p6 bra 	$L__BB2_5;
	ld.global.f64 	%fd33, [%rd2+8];
	cvt.u64.u32 	%rd23, %r9;
	mov.u32 	%r23, %r7;
	bra.uni 	$L__BB2_8;
$L__BB2_5:
	sub.s32 	%r23, %r2, %r3;
	add.s32 	%r22, %r3, -2;
	setp.ge.s32 	%p7, %r6, %r22;
	@%p7 bra 	$L__BB2_7;
	ld.global.f64 	%fd8, [%rd2+8];
	ld.global.f64 	%fd9, [%rd2+-8];
	add.f64 	%fd33, %fd8, %fd9;
	cvt.s64.s32 	%rd23, %r9;
	mov.f64 	%fd32, 0d4010000000000000;
	mov.u32 	%r24, %r7;
	bra.uni 	$L__BB2_8;
$L__BB2_7:
	ld.global.f64 	%fd33, [%rd2+8];
	cvt.s64.s32 	%rd23, %r9;
$L__BB2_8:
	cvta.to.global.u64 	%rd11, %rd7;
	mul.wide.s32 	%rd12, %r24, 8;
	add.s64 	%rd13, %rd1, %rd12;
	mul.wide.s32 	%rd14, %r23, 8;
	add.s64 	%rd15, %rd1, %rd14;
	ld.global.f64 	%fd11, [%rd13];
	ld.global.f64 	%fd12, [%rd2];
	ld.global.f64 	%fd13, [%rd15];
	add.f64 	%fd14, %fd33, %fd11;
	mul.f64 	%fd15, %fd32, %fd12;
	add.f64 	%fd16, %fd14, %fd13;
	sub.f64 	%fd17, %fd16, %fd15;
	ld.const.f64 	%fd18, [dev_mu];
	ld.const.f64 	%fd19, [dev_dx];
	mul.f64 	%fd20, %fd18, %fd17;
	shl.b64 	%rd16, %rd23, 3;
	add.s64 	%rd17, %rd11, %rd16;
	ld.global.f64 	%fd21, [%rd17];
	mul.wide.s32 	%rd18, %r9, 8;
	add.s64 	%rd19, %rd11, %rd18;
	ld.global.f64 	%fd22, [%rd19+-8];
	sub.f64 	%fd23, %fd21, %fd22;
	mul.f64 	%fd24, %fd19, %fd23;
	sub.f64 	%fd25, %fd20, %fd24;
	ld.const.f64 	%fd26, [dev_w];
	fma.rn.f64 	%fd27, %fd26, %fd25, %fd12;
	st.global.f64 	[%rd2], %fd27;
	abs.f64 	%fd28, %fd25;
	cvta.to.global.u64 	%rd20, %rd8;
	mul.wide.u32 	%rd21, %r1, 8;
	add.s64 	%rd22, %rd20, %rd21;
	ld.global.f64 	%fd29, [%rd22];
	max.f64 	%fd30, %fd28, %fd29;
	st.global.f64 	[%rd22], %fd30;
$L__BB2_9:
	ret;

}
	// .globl	_Z7updatePPdS_S_S_
.visible .entry _Z7updatePPdS_S_S_(
	.param .u64 .ptr .align 1 _Z7updatePPdS_S_S__param_0,
	.param .u64 .ptr .align 1 _Z7updatePPdS_S_S__param_1,
	.param .u64 .ptr .align 1 _Z7updatePPdS_S_S__param_2,
	.param .u64 .ptr .align 1 _Z7updatePPdS_S_S__param_3
)
{
	.reg .pred 	%p<2>;
	.reg .b32 	%r<14>;
	.reg .b64 	%rd<18>;
	.reg .b64 	%fd<15>;

	ld.param.u64 	%rd1, [_Z7updatePPdS_S_S__param_0];
	ld.param.u64 	%rd2, [_Z7updatePPdS_S_S__param_1];
	ld.param.u64 	%rd3, [_Z7updatePPdS_S_S__param_2];
	ld.param.u64 	%rd4, [_Z7updatePPdS_S_S__param_3];
	mov.u32 	%r1, %tid.x;
	mov.u32 	%r5, %ctaid.x;
	mov.u32 	%r6, %ntid.x;
	mad.lo.s32 	%r2, %r5, %r6, %r1;
	ld.const.u32 	%r3, [dev_N];
	add.s32 	%r4, %r3, -1;
	mul.lo.s32 	%r7, %r4, %r4;
	setp.ge.s32 	%p1, %r2, %r7;
	@%p1 bra 	$L__BB3_2;
	cvta.to.global.u64 	%rd5, %rd1;
	cvta.to.global.u64 	%rd6, %rd2;
	cvta.to.global.u64 	%rd7, %rd3;
	cvta.to.global.u64 	%rd8, %rd4;
	div.s32 	%r8, %r2, %r4;
	mul.lo.s32 	%r9, %r8, %r4;
	sub.s32 	%r10, %r2, %r9;
	add.s32 	%r11, %r2, %r4;
	mad.lo.s32 	%r12, %r8, %r3, %r10;
	add.s32 	%r13, %r12, 1;
	mul.wide.s32 	%rd9, %r11, 8;
	add.s64 	%rd10, %rd5, %rd9;
	ld.global.f64 	%fd1, [%rd10];
	mul.wide.s32 	%rd11, %r2, 8;
	add.s64 	%rd12, %rd5, %rd11;
	ld.global.f64 	%fd2, [%rd12];
	sub.f64 	%fd3, %fd1, %fd2;
	neg.f64 	%fd4, %fd3;
	mul.wide.s32 	%rd13, %r13, 8;
	add.s64 	%rd14, %rd6, %rd13;
	ld.global.f64 	%fd5, [%rd14];
	ld.global.f64 	%fd6, [%rd14+-8];
	sub.f64 	%fd7, %fd5, %fd6;
	sub.f64 	%fd8, %fd4, %fd7;
	ld.const.f64 	%fd9, [dev_w];
	add.s64 	%rd15, %rd7, %rd11;
	ld.global.f64 	%fd10, [%rd15];
	fma.rn.f64 	%fd11, %fd9, %fd8, %fd10;
	st.global.f64 	[%rd15], %fd11;
	abs.f64 	%fd12, %fd8;
	mul.wide.u32 	%rd16, %r1, 8;
	add.s64 	%rd17, %rd8, %rd16;
	ld.global.f64 	%fd13, [%rd17];
	max.f64 	%fd14, %fd12, %fd13;
	st.global.f64 	[%rd17], %fd14;
$L__BB3_2:
	ret;

}
	// .globl	_Z10findmaxresPdi
.visible .entry _Z10findmaxresPdi(
	.param .u64 .ptr .align 1 _Z10findmaxresPdi_param_0,
	.param .u32 _Z10findmaxresPdi_param_1
)
{
	.reg .pred 	%p<2>;
	.reg .b32 	%r<8>;
	.reg .b64 	%rd<7>;
	.reg .b64 	%fd<4>;

	ld.param.u64 	%rd1, [_Z10findmaxresPdi_param_0];
	ld.param.u32 	%r2, [_Z10findmaxresPdi_param_1];
	mov.u32 	%r3, %tid.x;
	mov.u32 	%r4, %ctaid.x;
	mov.u32 	%r5, %ntid.x;
	mad.lo.s32 	%r1, %r4, %r5, %r3;
	shl.b32 	%r6, %r2, 1;
	rem.s32 	%r7, %r1, %r6;
	setp.ne.s32 	%p1, %r7, 0;
	@%p1 bra 	$L__BB4_2;
	cvta.to.global.u64 	%rd2, %rd1;
	mul.wide.s32 	%rd3, %r1, 8;
	add.s64 	%rd4, %rd2, %rd3;
	ld.global.f64 	%fd1, [%rd4];
	mul.wide.s32 	%rd5, %r2, 8;
	add.s64 	%rd6, %rd4, %rd5;
	ld.global.f64 	%fd2, [%rd6];
	max.f64 	%fd3, %fd1, %fd2;
	st.global.f64 	[%rd4], %fd3;
$L__BB4_2:
	ret;

}


// ===== COMPILED SASS (sm_100) =====

	.target	sm_100

	.elftype	@"ET_EXEC"


//--------------------- .note.nv.tkinfo           --------------------------
	.section	.note.nv.tkinfo,"",@"SHT_NOTE"
	.sectionflags	@"SHF_NOTE_NV_TKINFO"
	.tkinfo
        /*0018*/ 	.word	0x00000002
        /*0030*/ 	.string	""
        /*0030*/ 	.string	"ptxas"
        /*0030*/ 	.string	"Cuda compilation tools, release 13.0, V13.0.88"
        /*0030*/ 	.string	"Build cuda_13.0.r13.0/compiler.36424714_0"
        /*0030*/ 	.string	"-arch sm_100 -m 64 "



//--------------------- .note.nv.cuinfo           --------------------------
	.section	.note.nv.cuinfo,"",@"SHT_NOTE"
	.sectionflags	@"SHF_NOTE_NV_CUINFO"
        /*0018*/ 	.short	0x0002
        /*001a*/ 	.short	0x0064
        /*001c*/ 	.short	0x0082
	.zero		2


//--------------------- .nv.info                  --------------------------
	.section	.nv.info,"",@"SHT_CUDA_INFO"
	.align	4


	//----- nvinfo : EIATTR_REGCOUNT
	.align		4
        /*0000*/ 	.byte	0x04, 0x2f
        /*0002*/ 	.short	(.L_6 - .L_5)
	.align		4
.L_5:
        /*0004*/ 	.word	index@(_Z4initPdi)
        /*0008*/ 	.word	0x00000008


	//----- nvinfo : EIATTR_FRAME_SIZE
	.align		4
.L_6:
        /*000c*/ 	.byte	0x04, 0x11
        /*000e*/ 	.short	(.L_8 - .L_7)
	.align		4
.L_7:
        /*0010*/ 	.word	index@(_Z4initPdi)
        /*0014*/ 	.word	0x00000000


	//----- nvinfo : EIATTR_REGCOUNT
	.align		4
.L_8:
        /*0018*/ 	.byte	0x04, 0x2f
        /*001a*/ 	.short	(.L_10 - .L_9)
	.align		4
.L_9:
        /*001c*/ 	.word	index@(_Z7updateUPdS_S_i)
        /*0020*/ 	.word	0x0000001e


	//----- nvinfo : EIATTR_FRAME_SIZE
	.align		4
.L_10:
        /*0024*/ 	.byte	0x04, 0x11
        /*0026*/ 	.short	(.L_12 - .L_11)
	.align		4
.L_11:
        /*0028*/ 	.word	index@(_Z7updateUPdS_S_i)
        /*002c*/ 	.word	0x00000000


	//----- nvinfo : EIATTR_REGCOUNT
	.align		4
.L_12:
        /*0030*/ 	.byte	0x04, 0x2f
        /*0032*/ 	.short	(.L_14 - .L_13)
	.align		4
.L_13:
        /*0034*/ 	.word	index@(_Z7updateVPdS_S_i)
        /*0038*/ 	.word	0x0000001a


	//----- nvinfo : EIATTR_FRAME_SIZE
	.align		4
.L_14:
        /*003c*/ 	.byte	0x04, 0x11
        /*003e*/ 	.short	(.L_16 - .L_15)
	.align		4
.L_15:
        /*0040*/ 	.word	index@(_Z7updateVPdS_S_i)
        /*0044*/ 	.word	0x00000000


	//----- nvinfo : EIATTR_REGCOUNT
	.align		4
.L_16:
        /*0048*/ 	.byte	0x04, 0x2f
        /*004a*/ 	.short	(.L_18 - .L_17)
	.align		4
.L_17:
        /*004c*/ 	.word	index@(_Z7updatePPdS_S_S_)
        /*0050*/ 	.word	0x00000016


	//----- nvinfo : EIATTR_FRAME_SIZE
	.align		4
.L_18:
        /*0054*/ 	.byte	0x04, 0x11
        /*0056*/ 	.short	(.L_20 - .L_19)
	.align		4
.L_19:
        /*0058*/ 	.word	index@(_Z7updatePPdS_S_S_)
        /*005c*/ 	.word	0x00000000


	//----- nvinfo : EIATTR_REGCOUNT
	.align		4
.L_20:
        /*0060*/ 	.byte	0x04, 0x2f
        /*0062*/ 	.short	(.L_22 - .L_21)
	.align		4
.L_21:
        /*0064*/ 	.word	index@(_Z10findmaxresPdi)
        /*0068*/ 	.word	0x0000000e


	//----- nvinfo : EIATTR_FRAME_SIZE
	.align		4
.L_22:
        /*006c*/ 	.byte	0x04, 0x11
        /*006e*/ 	.short	(.L_24 - .L_23)
	.align		4
.L_23:
        /*0070*/ 	.word	index@(_Z10findmaxresPdi)
        /*0074*/ 	.word	0x00000000


	//----- nvinfo : EIATTR_MIN_STACK_SIZE
	.align		4
.L_24:
        /*0078*/ 	.byte	0x04, 0x12
        /*007a*/ 	.short	(.L_26 - .L_25)
	.align		4
.L_25:
        /*007c*/ 	.word	index@(_Z10findmaxresPdi)
        /*0080*/ 	.word	0x00000000


	//----- nvinfo : EIATTR_MIN_STACK_SIZE
	.align		4
.L_26:
        /*0084*/ 	.byte	0x04, 0x12
        /*0086*/ 	.short	(.L_28 - .L_27)
	.align		4
.L_27:
        /*0088*/ 	.word	index@(_Z7updatePPdS_S_S_)
        /*008c*/ 	.word	0x00000000


	//----- nvinfo : EIATTR_MIN_STACK_SIZE
	.align		4
.L_28:
        /*0090*/ 	.byte	0x04, 0x12
        /*0092*/ 	.short	(.L_30 - .L_29)
	.align		4
.L_29:
        /*0094*/ 	.word	index@(_Z7updateVPdS_S_i)
        /*0098*/ 	.word	0x00000000


	//----- nvinfo : EIATTR_MIN_STACK_SIZE
	.align		4
.L_30:
        /*009c*/ 	.byte	0x04, 0x12
        /*009e*/ 	.short	(.L_32 - .L_31)
	.align		4
.L_31:
        /*00a0*/ 	.word	index@(_Z7updateUPdS_S_i)
        /*00a4*/ 	.word	0x00000000


	//----- nvinfo : EIATTR_MIN_STACK_SIZE
	.align		4
.L_32:
        /*00a8*/ 	.byte	0x04, 0x12
        /*00aa*/ 	.short	(.L_34 - .L_33)
	.align		4
.L_33:
        /*00ac*/ 	.word	index@(_Z4initPdi)
        /*00b0*/ 	.word	0x00000000
.L_34:


//--------------------- .nv.compat                --------------------------
	.section	.nv.compat,"",@"SHT_CUDA_COMPAT_INFO"
	.align	4
        /*0000*/ 	.byte	0x02, 0x09, 0x00, 0x00, 0x02, 0x02, 0x01, 0x00, 0x02, 0x05, 0x05, 0x00, 0x03, 0x07, 0x01, 0x01
        /*0010*/ 	.byte	0x02, 0x03, 0x00, 0x00, 0x02, 0x06, 0x01, 0x00, 0x04, 0x0b, 0x08, 0x00, 0x01, 0x00, 0x00, 0x00
        /*0020*/ 	.byte	0x00, 0x00, 0x00, 0x00


//--------------------- .nv.info._Z10findmaxresPdi --------------------------
	.section	.nv.info._Z10findmaxresPdi,"",@"SHT_CUDA_INFO"
	.sectionflags	@""
	.align	4


	//----- nvinfo : EIATTR_CUDA_API_VERSION
	.align		4
        /*0000*/ 	.byte	0x04, 0x37
        /*0002*/ 	.short	(.L_36 - .L_35)
.L_35:
        /*0004*/ 	.word	0x00000082


	//----- nvinfo : EIATTR_KPARAM_INFO
	.align		4
.L_36:
        /*0008*/ 	.byte	0x04, 0x17
        /*000a*/ 	.short	(.L_38 - .L_37)
.L_37:
        /*000c*/ 	.word	0x00000000
        /*0010*/ 	.short	0x0001
        /*0012*/ 	.short	0x0008
        /*0014*/ 	.byte	0x00, 0xf0, 0x11, 0x00


	//----- nvinfo : EIATTR_KPARAM_INFO
	.align		4
.L_38:
        /*0018*/ 	.byte	0x04, 0x17
        /*001a*/ 	.short	(.L_40 - .L_39)
.L_39:
        /*001c*/ 	.word	0x00000000
        /*0020*/ 	.short	0x0000
        /*0022*/ 	.short	0x0000
        /*0024*/ 	.byte	0x00, 0xf5, 0x21, 0x00


	//----- nvinfo : EIATTR_SPARSE_MMA_MASK
	.align		4
.L_40:
        /*0028*/ 	.byte	0x03, 0x50
        /*002a*/ 	.short	0x0000


	//----- nvinfo : EIATTR_MAXREG_COUNT
	.align		4
        /*002c*/ 	.byte	0x03, 0x1b
        /*002e*/ 	.short	0x00ff


	//----- nvinfo : EIATTR_MERCURY_ISA_VERSION
	.align		4
        /*0030*/ 	.byte	0x03, 0x5f
        /*0032*/ 	.short	0x0101


	//----- nvinfo : EIATTR_VRC_CTA_INIT_COUNT
	.align		4
        /*0034*/ 	.byte	0x02, 0x4a
	.zero		1
	.zero		1


	//----- nvinfo : EIATTR_EXIT_INSTR_OFFSETS
	.align		4
        /*0038*/ 	.byte	0x04, 0x1c
        /*003a*/ 	.short	(.L_42 - .L_41)


	//   ....[0]....
.L_41:
        /*003c*/ 	.word	0x000001e0


	//   ....[1]....
        /*0040*/ 	.word	0x000002e0


	//----- nvinfo : EIATTR_CBANK_PARAM_SIZE
	.align		4
.L_42:
        /*0044*/ 	.byte	0x03, 0x19
        /*0046*/ 	.short	0x000c


	//----- nvinfo : EIATTR_PARAM_CBANK
	.align		4
        /*0048*/ 	.byte	0x04, 0x0a
        /*004a*/ 	.short	(.L_44 - .L_43)
	.align		4
.L_43:
        /*004c*/ 	.word	index@(.nv.constant0._Z10findmaxresPdi)
        /*0050*/ 	.short	0x0380
        /*0052*/ 	.short	0x000c


	//----- nvinfo : EIATTR_SW_WAR
	.align		4
.L_44:
        /*0054*/ 	.byte	0x04, 0x36
        /*0056*/ 	.short	(.L_46 - .L_45)
.L_45:
        /*0058*/ 	.word	0x00000008
.L_46:


//--------------------- .nv.info._Z7updatePPdS_S_S_ --------------------------
	.section	.nv.info._Z7updatePPdS_S_S_,"",@"SHT_CUDA_INFO"
	.sectionflags	@""
	.align	4


	//----- nvinfo : EIATTR_CUDA_API_VERSION
	.align		4
        /*0000*/ 	.byte	0x04, 0x37
        /*0002*/ 	.short	(.L_48 - .L_47)
.L_47:
        /*0004*/ 	.word	0x00000082


	//----- nvinfo : EIATTR_KPARAM_INFO
	.align		4
.L_48:
        /*0008*/ 	.byte	0x04, 0x17
        /*000a*/ 	.short	(.L_50 - .L_49)
.L_49:
        /*000c*/ 	.word	0x00000000
        /*0010*/ 	.short	0x0003
        /*0012*/ 	.short	0x0018
        /*0014*/ 	.byte	0x00, 0xf5, 0x21, 0x00


	//----- nvinfo : EIATTR_KPARAM_INFO
	.align		4
.L_50:
        /*0018*/ 	.byte	0x04, 0x17
        /*001a*/ 	.short	(.L_52 - .L_51)
.L_51:
        /*001c*/ 	.word	0x00000000
        /*0020*/ 	.short	0x0002
        /*0022*/ 	.short	0x0010
        /*0024*/ 	.byte	0x00, 0xf5, 0x21, 0x00


	//----- nvinfo : EIATTR_KPARAM_INFO
	.align		4
.L_52:
        /*0028*/ 	.byte	0x04, 0x17
        /*002a*/ 	.short	(.L_54 - .L_53)
.L_53:
        /*002c*/ 	.word	0x00000000
        /*0030*/ 	.short	0x0001
        /*0032*/ 	.short	0x0008
        /*0034*/ 	.byte	0x00, 0xf5, 0x21, 0x00


	//----- nvinfo : EIATTR_KPARAM_INFO
	.align		4
.L_54:
        /*0038*/ 	.byte	0x04, 0x17
        /*003a*/ 	.short	(.L_56 - .L_55)
.L_55:
        /*003c*/ 	.word	0x00000000
        /*0040*/ 	.short	0x0000
        /*0042*/ 	.short	0x0000
        /*0044*/ 	.byte	0x00, 0xf5, 0x21, 0x00


	//----- nvinfo : EIATTR_SPARSE_MMA_MASK
	.align		4
.L_56:
        /*0048*/ 	.byte	0x03, 0x50
        /*004a*/ 	.short	0x0000


	//----- nvinfo : EIATTR_MAXREG_COUNT
	.align		4
        /*004c*/ 	.byte	0x03, 0x1b
        /*004e*/ 	.short	0x00ff


	//----- nvinfo : EIATTR_MERCURY_ISA_VERSION
	.align		4
        /*0050*/ 	.byte	0x03, 0x5f
        /*0052*/ 	.short	0x0101


	//----- nvinfo : EIATTR_VRC_CTA_INIT_COUNT
	.align		4
        /*0054*/ 	.byte	0x02, 0x4a
	.zero		1
	.zero		1


	//----- nvinfo : EIATTR_EXIT_INSTR_OFFSETS
	.align		4
        /*0058*/ 	.byte	0x04, 0x1c
        /*005a*/ 	.short	(.L_58 - .L_57)


	//   ....[0]....
.L_57:
        /*005c*/ 	.word	0x00000090


	//   ....[1]....
        /*0060*/ 	.word	0x00000460


	//----- nvinfo : EIATTR_CBANK_PARAM_SIZE
	.align		4
.L_58:
        /*0064*/ 	.byte	0x03, 0x19
        /*0066*/ 	.short	0x0020


	//----- nvinfo : EIATTR_PARAM_CBANK
	.align		4
        /*0068*/ 	.byte	0x04, 0x0a
        /*006a*/ 	.short	(.L_60 - .L_59)
	.align		4
.L_59:
        /*006c*/ 	.word	index@(.nv.constant0._Z7updatePPdS_S_S_)
        /*0070*/ 	.short	0x0380
        /*0072*/ 	.short	0x0020


	//----- nvinfo : EIATTR_SW_WAR
	.align		4
.L_60:
        /*0074*/ 	.byte	0x04, 0x36
        /*0076*/ 	.short	(.L_62 - .L_61)
.L_61:
        /*0078*/ 	.word	0x00000008
.L_62:


//--------------------- .nv.info._Z7updateVPdS_S_i --------------------------
	.section	.nv.info._Z7updateVPdS_S_i,"",@"SHT_CUDA_INFO"
	.sectionflags	@""
	.align	4


	//----- nvinfo : EIATTR_CUDA_API_VERSION
	.align		4
        /*0000*/ 	.byte	0x04, 0x37
        /*0002*/ 	.short	(.L_64 - .L_63)
.L_63:
        /*0004*/ 	.word	0x00000082


	//----- nvinfo : EIATTR_KPARAM_INFO
	.align		4
.L_64:
        /*0008*/ 	.byte	0x04, 0x17
        /*000a*/ 	.short	(.L_66 - .L_65)
.L_65:
        /*000c*/ 	.word	0x00000000
        /*0010*/ 	.short	0x0003
        /*0012*/ 	.short	0x0018
        /*0014*/ 	.byte	0x00, 0xf0, 0x11, 0x00


	//----- nvinfo : EIATTR_KPARAM_INFO
	.align		4
.L_66:
        /*0018*/ 	.byte	0x04, 0x17
        /*001a*/ 	.short	(.L_68 - .L_67)
.L_67:
        /*001c*/ 	.word	0x00000000
        /*0020*/ 	.short	0x0002
        /*0022*/ 	.short	0x0010
        /*0024*/ 	.byte	0x00, 0xf5, 0x21, 0x00


	//----- nvinfo : EIATTR_KPARAM_INFO
	.align		4
.L_68:
        /*0028*/ 	.byte	0x04, 0x17
        /*002a*/ 	.short	(.L_70 - .L_69)
.L_69:
        /*002c*/ 	.word	0x00000000
        /*0030*/ 	.short	0x0001
        /*0032*/ 	.short	0x0008
        /*0034*/ 	.byte	0x00, 0xf5, 0x21, 0x00


	//----- nvinfo : EIATTR_KPARAM_INFO
	.align		4
.L_70:
        /*0038*/ 	.byte	0x04, 0x17
        /*003a*/ 	.short	(.L_72 - .L_71)
.L_71:
        /*003c*/ 	.word	0x00000000
        /*0040*/ 	.short	0x0000
        /*0042*/ 	.short	0x0000
        /*0044*/ 	.byte	0x00, 0xf5, 0x21, 0x00


	//----- nvinfo : EIATTR_SPARSE_MMA_MASK
	.align		4
.L_72:
        /*0048*/ 	.byte	0x03, 0x50
        /*004a*/ 	.short	0x0000


	//----- nvinfo : EIATTR_MAXREG_COUNT
	.align		4
        /*004c*/ 	.byte	0x03, 0x1b
        /*004e*/ 	.short	0x00ff


	//----- nvinfo : EIATTR_MERCURY_ISA_VERSION
	.align		4
        /*0050*/ 	.byte	0x03, 0x5f
        /*0052*/ 	.short	0x0101


	//----- nvinfo : EIATTR_VRC_CTA_INIT_COUNT
	.align		4
        /*0054*/ 	.byte	0x02, 0x4a
	.zero		1
	.zero		1


	//----- nvinfo : EIATTR_EXIT_INSTR_OFFSETS
	.align		4
        /*0058*/ 	.byte	0x04, 0x1c
        /*005a*/ 	.short	(.L_74 - .L_73)


	//   ....[0]....
.L_73:
        /*005c*/ 	.word	0x00000090


	//   ....[1]....
        /*0060*/ 	.word	0x00000230


	//   ....[2]....
        /*0064*/ 	.word	0x00000310


	//   ....[3]....
        /*0068*/ 	.word	0x00000750


	//----- nvinfo : EIATTR_CRS_STACK_SIZE
	.align		4
.L_74:
        /*006c*/ 	.byte	0x04, 0x1e
        /*006e*/ 	.short	(.L_76 - .L_75)
.L_75:
        /*0070*/ 	.word	0x00000000


	//----- nvinfo : EIATTR_CBANK_PARAM_SIZE
	.align		4
.L_76:
        /*0074*/ 	.byte	0x03, 0x19
        /*0076*/ 	.short	0x001c


	//----- nvinfo : EIATTR_PARAM_CBANK
	.align		4
        /*0078*/ 	.byte	0x04, 0x0a
        /*007a*/ 	.short	(.L_78 - .L_77)
	.align		4
.L_77:
        /*007c*/ 	.word	index@(.nv.constant0._Z7updateVPdS_S_i)
        /*0080*/ 	.short	0x0380
        /*0082*/ 	.short	0x001c


	//----- nvinfo : EIATTR_SW_WAR
	.align		4
.L_78:
        /*0084*/ 	.byte	0x04, 0x36
        /*0086*/ 	.short	(.L_80 - .L_79)
.L_79:
        /*0088*/ 	.word	0x00000008
.L_80:


//--------------------- .nv.info._Z7updateUPdS_S_i --------------------------
	.section	.nv.info._Z7updateUPdS_S_i,"",@"SHT_CUDA_INFO"
	.sectionflags	@""
	.align	4


	//----- nvinfo : EIATTR_CUDA_API_VERSION
	.align		4
        /*0000*/ 	.byte	0x04, 0x37
        /*0002*/ 	.short	(.L_82 - .L_81)
.L_81:
        /*0004*/ 	.word	0x00000082


	//----- nvinfo : EIATTR_KPARAM_INFO
	.align		4
.L_82:
        /*0008*/ 	.byte	0x04, 0x17
        /*000a*/ 	.short	(.L_84 - .L_83)
.L_83:
        /*000c*/ 	.word	0x00000000
        /*0010*/ 	.short	0x0003
        /*0012*/ 	.short	0x0018
        /*0014*/ 	.byte	0x00, 0xf0, 0x11, 0x00


	//----- nvinfo : EIATTR_KPARAM_INFO
	.align		4
.L_84:
        /*0018*/ 	.byte	0x04, 0x17
        /*001a*/ 	.short	(.L_86 - .L_85)
.L_85:
        /*001c*/ 	.word	0x00000000
        /*0020*/ 	.short	0x0002
        /*0022*/ 	.short	0x0010
        /*0024*/ 	.byte	0x00, 0xf5, 0x21, 0x00


	//----- nvinfo : EIATTR_KPARAM_INFO
	.align		4
.L_86:
        /*0028*/ 	.byte	0x04, 0x17
        /*002a*/ 	.short	(.L_88 - .L_87)
.L_87:
        /*002c*/ 	.word	0x00000000
        /*0030*/ 	.short	0x0001
        /*0032*/ 	.short	0x0008
        /*0034*/ 	.byte	0x00, 0xf5, 0x21, 0x00


	//----- nvinfo : EIATTR_KPARAM_INFO
	.align		4
.L_88:
        /*0038*/ 	.byte	0x04, 0x17
        /*003a*/ 	.short	(.L_90 - .L_89)
.L_89:
        /*003c*/ 	.word	0x00000000
        /*0040*/ 	.short	0x0000
        /*0042*/ 	.short	0x0000
        /*0044*/ 	.byte	0x00, 0xf5, 0x21, 0x00


	//----- nvinfo : EIATTR_SPARSE_MMA_MASK
	.align		4
.L_90:
        /*0048*/ 	.byte	0x03, 0x50
        /*004a*/ 	.short	0x0000


	//----- nvinfo : EIATTR_MAXREG_COUNT
	.align		4
        /*004c*/ 	.byte	0x03, 0x1b
        /*004e*/ 	.short	0x00ff


	//----- nvinfo : EIATTR_MERCURY_ISA_VERSION
	.align		4
        /*0050*/ 	.byte	0x03, 0x5f
        /*0052*/ 	.short	0x0101


	//----- nvinfo : EIATTR_VRC_CTA_INIT_COUNT
	.align		4
        /*0054*/ 	.byte	0x02, 0x4a
	.zero		1
	.zero		1


	//----- nvinfo : EIATTR_EXIT_INSTR_OFFSETS
	.align		4
        /*0058*/ 	.byte	0x04, 0x1c
        /*005a*/ 	.short	(.L_92 - .L_91)


	//   ....[0]....
.L_91:
        /*005c*/ 	.word	0x00000090


	//   ....[1]....
        /*0060*/ 	.word	0x000002c0


	//   ....[2]....
        /*0064*/ 	.word	0x00000cd0


	//----- nvinfo : EIATTR_CRS_STACK_SIZE
	.align		4
.L_92:
        /*0068*/ 	.byte	0x04, 0x1e
        /*006a*/ 	.short	(.L_94 - .L_93)
.L_93:
        /*006c*/ 	.word	0x00000000


	//----- nvinfo : EIATTR_CBANK_PARAM_SIZE
	.align		4
.L_94:
        /*0070*/ 	.byte	0x03, 0x19
        /*0072*/ 	.short	0x001c


	//----- nvinfo : EIATTR_PARAM_CBANK
	.align		4
        /*0074*/ 	.byte	0x04, 0x0a
        /*0076*/ 	.short	(.L_96 - .L_95)
	.align		4
.L_95:
        /*0078*/ 	.word	index@(.nv.constant0._Z7updateUPdS_S_i)
        /*007c*/ 	.short	0x0380
        /*007e*/ 	.short	0x001c


	//----- nvinfo : EIATTR_SW_WAR
	.align		4
.L_96:
        /*0080*/ 	.byte	0x04, 0x36
        /*0082*/ 	.short	(.L_98 - .L_97)
.L_97:
        /*0084*/ 	.word	0x00000008
.L_98:


//--------------------- .nv.info._Z4initPdi       --------------------------
	.section	.nv.info._Z4initPdi,"",@"SHT_CUDA_INFO"
	.sectionflags	@""
	.align	4


	//----- nvinfo : EIATTR_CUDA_API_VERSION
	.align		4
        /*0000*/ 	.byte	0x04, 0x37
        /*0002*/ 	.short	(.L_100 - .L_99)
.L_99:
        /*0004*/ 	.word	0x00000082


	//----- nvinfo : EIATTR_KPARAM_INFO
	.align		4
.L_100:
        /*0008*/ 	.byte	0x04, 0x17
        /*000a*/ 	.short	(.L_102 - .L_101)
.L_101:
        /*000c*/ 	.word	0x00000000
        /*0010*/ 	.short	0x0001
        /*0012*/ 	.short	0x0008
        /*0014*/ 	.byte	0x00, 0xf0, 0x11, 0x00


	//----- nvinfo : EIATTR_KPARAM_INFO
	.align		4
.L_102:
        /*0018*/ 	.byte	0x04, 0x17
        /*001a*/ 	.short	(.L_104 - .L_103)
.L_103:
        /*001c*/ 	.word	0x00000000
        /*0020*/ 	.short	0x0000
        /*0022*/ 	.short	0x0000
        /*0024*/ 	.byte	0x00, 0xf5, 0x21, 0x00


	//----- nvinfo : EIATTR_SPARSE_MMA_MASK
	.align		4
.L_104:
        /*0028*/ 	.byte	0x03, 0x50
        /*002a*/ 	.short	0x0000


	//----- nvinfo : EIATTR_MAXREG_COUNT
	.align		4
        /*002c*/ 	.byte	0x03, 0x1b
        /*002e*/ 	.short	0x00ff


	//----- nvinfo : EIATTR_MERCURY_ISA_VERSION
	.align		4
        /*0030*/ 	.byte	0x03, 0x5f
        /*0032*/ 	.short	0x0101


	//----- nvinfo : EIATTR_VRC_CTA_INIT_COUNT
	.align		4
        /*0034*/ 	.byte	0x02, 0x4a
	.zero		1
	.zero		1


	//----- nvinfo : EIATTR_EXIT_INSTR_OFFSETS
	.align		4
        /*0038*/ 	.byte	0x04, 0x1c
        /*003a*/ 	.short	(.L_106 - .L_105)


	//   ....[0]....
.L_105:
        /*003c*/ 	.word	0x00000070


	//   ....[1]....
        /*0040*/ 	.word	0x000000c0


	//----- nvinfo : EIATTR_CBANK_PARAM_SIZE
	.align		4
.L_106:
        /*0044*/ 	.byte	0x03, 0x19
        /*0046*/ 	.short	0x000c


	//----- nvinfo : EIATTR_PARAM_CBANK
	.align		4
        /*0048*/ 	.byte	0x04, 0x0a
        /*004a*/ 	.short	(.L_108 - .L_107)
	.align		4
.L_107:
        /*004c*/ 	.word	index@(.nv.constant0._Z4initPdi)
        /*0050*/ 	.short	0x0380
        /*0052*/ 	.short	0x000c


	//----- nvinfo : EIATTR_SW_WAR
	.align		4
.L_108:
        /*0054*/ 	.byte	0x04, 0x36
        /*0056*/ 	.short	(.L_110 - .L_109)
.L_109:
        /*0058*/ 	.word	0x00000008
.L_110:


//--------------------- .nv.callgraph             --------------------------
	.section	.nv.callgraph,"",@"SHT_CUDA_CALLGRAPH"
	.align	4
	.sectionentsize	8
	.align		4
        /*0000*/ 	.word	0x00000000
	.align		4
        /*0004*/ 	.word	0xffffffff
	.align		4
        /*0008*/ 	.word	0x00000000
	.align		4
        /*000c*/ 	.word	0xfffffffe
	.align		4
        /*0010*/ 	.word	0x00000000
	.align		4
        /*0014*/ 	.word	0xfffffffd
	.align		4
        /*0018*/ 	.word	0x00000000
	.align		4
        /*001c*/ 	.word	0xfffffffc


//--------------------- .nv.constant3             --------------------------
	.section	.nv.constant3,"a",@progbits
	.align	8
.nv.constant3:
	.type		dev_N,@object
	.size		dev_N,(.L_0 - dev_N)
dev_N:
	.zero		4
.L_0:
	.zero		4
	.type		dev_mu,@object
	.size		dev_mu,(dev_P - dev_mu)
dev_mu:
	.zero		8
	.type		dev_P,@object
	.size		dev_P,(dev_w - dev_P)
dev_P:
	.zero		8
	.type		dev_w,@object
	.size		dev_w,(dev_dx - dev_w)
dev_w:
	.zero		8
	.type		dev_dx,@object
	.size		dev_dx,(.L_4 - dev_dx)
dev_dx:
	.zero		8
.L_4:


//--------------------- .text._Z10findmaxresPdi   --------------------------
	.section	.text._Z10findmaxresPdi,"ax",@progbits
	.align	128
        .global         _Z10findmaxresPdi
        .type           _Z10findmaxresPdi,@function
        .size           _Z10findmaxresPdi,(.L_x_15 - _Z10findmaxresPdi)
        .other          _Z10findmaxresPdi,@"STO_CUDA_ENTRY STV_DEFAULT"
_Z10findmaxresPdi:
.text._Z10findmaxresPdi:
[----:B------:R-:W-:Y:S08]  /*0000*/  LDC R1, c[0x0][0x37c] ;  /* 0x0000df00ff017b82 */ /* 0x000ff00000000800 */
[----:B------:R-:W0:Y:S01]  /*0010*/  LDC R7, c[0x0][0x388] ;  /* 0x0000e200ff077b82 */ /* 0x000e220000000800 */
[----:B------:R-:W1:Y:S07]  /*0020*/  S2R R5, SR_TID.X ;  /* 0x0000000000057919 */ /* 0x000e6e0000002100 */
[----:B------:R-:W1:Y:S08]  /*0030*/  S2UR UR4, SR_CTAID.X ;  /* 0x00000000000479c3 */ /* 0x000e700000002500 */
[----:B------:R-:W1:Y:S01]  /*0040*/  LDC R4, c[0x0][0x360] ;  /* 0x0000d800ff047b82 */ /* 0x000e620000000800 */
[----:B0-----:R-:W-:-:S05]  /*0050*/  IMAD.SHL.U32 R8, R7, 0x2, RZ ;  /* 0x0000000207087824 */ /* 0x001fca00078e00ff */
[----:B------:R-:W-:-:S04]  /*0060*/  IABS R6, R8 ;  /* 0x0000000800067213 */ /* 0x000fc80000000000 */
[----:B------:R-:W0:Y:S01]  /*0070*/  I2F.RP R0, R6 ;  /* 0x0000000600007306 */ /* 0x000e220000209400 */
[----:B-1----:R-:W-:Y:S01]  /*0080*/  IMAD R5, R4, UR4, R5 ;  /* 0x0000000404057c24 */ /* 0x002fe2000f8e0205 */
[----:B------:R-:W-:-:S04]  /*0090*/  IABS R4, R8 ;  /* 0x0000000800047213 */ /* 0x000fc80000000000 */
[----:B------:R-:W-:Y:S02]  /*00a0*/  ISETP.GE.AND P2, PT, R5, RZ, PT ;  /* 0x000000ff0500720c */ /* 0x000fe40003f46270 */
[----:B0-----:R-:W0:Y:S02]  /*00b0*/  MUFU.RCP R0, R0 ;  /* 0x0000000000007308 */ /* 0x001e240000001000 */
[----:B0-----:R-:W-:Y:S01]  /*00c0*/  VIADD R2, R0, 0xffffffe ;  /* 0x0ffffffe00027836 */ /* 0x001fe20000000000 */
[----:B------:R-:W-:-:S05]  /*00d0*/  IABS R0, R5 ;  /* 0x0000000500007213 */ /* 0x000fca0000000000 */
[----:B------:R0:W1:Y:S02]  /*00e0*/  F2I.FTZ.U32.TRUNC.NTZ R3, R2 ;  /* 0x0000000200037305 */ /* 0x000064000021f000 */
[----:B0-----:R-:W-:Y:S01]  /*00f0*/  IMAD.MOV.U32 R2, RZ, RZ, RZ ;  /* 0x000000ffff027224 */ /* 0x001fe200078e00ff */
[----:B-1----:R-:W-:-:S05]  /*0100*/  IADD3 R9, PT, PT, RZ, -R3, RZ ;  /* 0x80000003ff097210 */ /* 0x002fca0007ffe0ff */
[----:B------:R-:W-:-:S04]  /*0110*/  IMAD R9, R9, R6, RZ ;  /* 0x0000000609097224 */ /* 0x000fc800078e02ff */
[----:B------:R-:W-:-:S04]  /*0120*/  IMAD.HI.U32 R3, R3, R9, R2 ;  /* 0x0000000903037227 */ /* 0x000fc800078e0002 */
[----:B------:R-:W-:Y:S02]  /*0130*/  IMAD.MOV R2, RZ, RZ, -R4 ;  /* 0x000000ffff027224 */ /* 0x000fe400078e0a04 */
[----:B------:R-:W-:-:S04]  /*0140*/  IMAD.HI.U32 R3, R3, R0, RZ ;  /* 0x0000000003037227 */ /* 0x000fc800078e00ff */
[----:B------:R-:W-:-:S05]  /*0150*/  IMAD R3, R3, R2, R0 ;  /* 0x0000000203037224 */ /* 0x000fca00078e0200 */
[----:B------:R-:W-:-:S13]  /*0160*/  ISETP.GT.U32.AND P0, PT, R6, R3, PT ;  /* 0x000000030600720c */ /* 0x000fda0003f04070 */
[----:B------:R-:W-:Y:S02]  /*0170*/  @!P0 IADD3 R3, PT, PT, R3, -R6, RZ ;  /* 0x8000000603038210 */ /* 0x000fe40007ffe0ff */
[----:B------:R-:W-:Y:S02]  /*0180*/  ISETP.NE.AND P0, PT, R8, RZ, PT ;  /* 0x000000ff0800720c */ /* 0x000fe40003f05270 */
[----:B------:R-:W-:-:S13]  /*0190*/  ISETP.GT.U32.AND P1, PT, R6, R3, PT ;  /* 0x000000030600720c */ /* 0x000fda0003f24070 */
[----:B------:R-:W-:-:S05]  /*01a0*/  @!P1 IMAD.IADD R3, R3, 0x1, -R6 ;  /* 0x0000000103039824 */ /* 0x000fca00078e0a06 */
[----:B------:R-:W-:Y:S02]  /*01b0*/  @!P2 IADD3 R3, PT, PT, -R3, RZ, RZ ;  /* 0x000000ff0303a210 */ /* 0x000fe40007ffe1ff */
[----:B------:R-:W-:-:S04]  /*01c0*/  @!P0 LOP3.LUT R3, RZ, R8, RZ, 0x33, !PT ;  /* 0x00000008ff038212 */ /* 0x000fc800078e33ff */
[----:B------:R-:W-:-:S13]  /*01d0*/  ISETP.NE.AND P0, PT, R3, RZ, PT ;  /* 0x000000ff0300720c */ /* 0x000fda0003f05270 */
[----:B------:R-:W-:Y:S05]  /*01e0*/  @P0 EXIT ;  /* 0x000000000000094d */ /* 0x000fea0003800000 */
[----:B------:R-:W0:Y:S01]  /*01f0*/  LDC.64 R2, c[0x0][0x380] ;  /* 0x0000e000ff027b82 */ /* 0x000e220000000a00 */
[----:B------:R-:W1:Y:S01]  /*0200*/  LDCU.64 UR4, c[0x0][0x358] ;  /* 0x00006b00ff0477ac */ /* 0x000e620008000a00 */
[----:B0-----:R-:W-:-:S05]  /*0210*/  IMAD.WIDE R2, R5, 0x8, R2 ;  /* 0x0000000805027825 */ /* 0x001fca00078e0202 */
[----:B-1----:R-:W2:Y:S01]  /*0220*/  LDG.E.64 R4, desc[UR4][R2.64] ;  /* 0x0000000402047981 */ /* 0x002ea2000c1e1b00 */
[----:B------:R-:W-:-:S06]  /*0230*/  IMAD.WIDE R6, R7, 0x8, R2 ;  /* 0x0000000807067825 */ /* 0x000fcc00078e0202 */
[----:B------:R-:W2:Y:S02]  /*0240*/  LDG.E.64 R6, desc[UR4][R6.64] ;  /* 0x0000000406067981 */ /* 0x000ea4000c1e1b00 */
[----:B--2---:R-:W-:Y:S01]  /*0250*/  DSETP.MAX.AND P0, P1, R4, R6, PT ;  /* 0x000000060400722a */ /* 0x004fe2000390f000 */
[----:B------:R-:W-:Y:S01]  /*0260*/  IMAD.MOV.U32 R0, RZ, RZ, R5 ;  /* 0x000000ffff007224 */ /* 0x000fe200078e0005 */
[----:B------:R-:W-:Y:S01]  /*0270*/  MOV R9, R7 ;  /* 0x0000000700097202 */ /* 0x000fe20000000f00 */
[----:B------:R-:W-:-:S03]  /*0280*/  IMAD.MOV.U32 R5, RZ, RZ, R6 ;  /* 0x000000ffff057224 */ /* 0x000fc600078e0006 */
[----:B------:R-:W-:Y:S02]  /*0290*/  FSEL R11, R0, R9, P0 ;  /* 0x00000009000b7208 */ /* 0x000fe40000000000 */
[----:B------:R-:W-:-:S06]  /*02a0*/  SEL R4, R4, R5, P0 ;  /* 0x0000000504047207 */ /* 0x000fcc0000000000 */
[----:B------:R-:W-:-:S04]  /*02b0*/  @P1 LOP3.LUT R11, R9, 0x80000, RZ, 0xfc, !PT ;  /* 0x00080000090b1812 */ /* 0x000fc800078efcff */
[----:B------:R-:W-:-:S05]  /*02c0*/  MOV R5, R11 ;  /* 0x0000000b00057202 */ /* 0x000fca0000000f00 */
[----:B------:R-:W-:Y:S01]  /*02d0*/  STG.E.64 desc[UR4][R2.64], R4 ;  /* 0x0000000402007986 */ /* 0x000fe2000c101b04 */
[----:B------:R-:W-:Y:S05]  /*02e0*/  EXIT ;  /* 0x000000000000794d */ /* 0x000fea0003800000 */
.L_x_0:
[----:B------:R-:W-:-:S00]  /*02f0*/  BRA `(.L_x_0) ;  /* 0xfffffffc00fc7947 */ /* 0x000fc0000383ffff */
[----:B------:R-:W-:-:S00]  /*0300*/  NOP ;  /* 0x0000000000007918 */ /* 0x000fc00000000000 */
[----:B------:R-:W-:-:S00]  /*0310*/  NOP ;  /* 0x0000000000007918 */ /* 0x000fc00000000000 */
[----:B------:R-:W-:-:S00]  /*0320*/  NOP ;  /* 0x0000000000007918 */ /* 0x000fc00000000000 */
[----:B------:R-:W-:-:S00]  /*0330*/  NOP ;  /* 0x0000000000007918 */ /* 0x000fc00000000000 */
[----:B------:R-:W-:-:S00]  /*0340*/  NOP ;  /* 0x0000000000007918 */ /* 0x000fc00000000000 */
[----:B------:R-:W-:-:S00]  /*0350*/  NOP ;  /* 0x0000000000007918 */ /* 0x000fc00000000000 */
[----:B------:R-:W-:-:S00]  /*0360*/  NOP ;  /* 0x0000000000007918 */ /* 0x000fc00000000000 */
[----:B------:R-:W-:-:S00]  /*0370*/  NOP ;  /* 0x0000000000007918 */ /* 0x000fc00000000000 */
.L_x_15:


//--------------------- .text._Z7updatePPdS_S_S_  --------------------------
	.section	.text._Z7updatePPdS_S_S_,"ax",@progbits
	.align	128
        .global         _Z7updatePPdS_S_S_
        .type           _Z7updatePPdS_S_S_,@function
        .size           _Z7updatePPdS_S_S_,(.L_x_16 - _Z7updatePPdS_S_S_)
        .other          _Z7updatePPdS_S_S_,@"STO_CUDA_ENTRY STV_DEFAULT"
_Z7updatePPdS_S_S_:
.text._Z7updatePPdS_S_S_:
[----:B------:R-:W-:Y:S01]  /*0000*/  LDC R1, c[0x0][0x37c] ;  /* 0x0000df00ff017b82 */ /* 0x000fe20000000800 */
[----:B------:R-:W0:Y:S07]  /*0010*/  S2R R0, SR_TID.X ;  /* 0x0000000000007919 */ /* 0x000e2e0000002100 */
[----:B------:R-:W1:Y:S08]  /*0020*/  LDC R4, c[0x3][RZ] ;  /* 0x00c00000ff047b82 */ /* 0x000e700000000800 */
[----:B------:R-:W0:Y:S08]  /*0030*/  S2UR UR4, SR_CTAID.X ;  /* 0x00000000000479c3 */ /* 0x000e300000002500 */
[----:B------:R-:W0:Y:S01]  /*0040*/  LDC R5, c[0x0][0x360] ;  /* 0x0000d800ff057b82 */ /* 0x000e220000000800 */
[----:B-1----:R-:W-:-:S02]  /*0050*/  VIADD R3, R4, 0xffffffff ;  /* 0xffffffff04037836 */ /* 0x002fc40000000000 */
[----:B0-----:R-:W-:Y:S02]  /*0060*/  IMAD R2, R5, UR4, R0 ;  /* 0x0000000405027c24 */ /* 0x001fe4000f8e0200 */
[----:B------:R-:W-:-:S05]  /*0070*/  IMAD R5, R3, R3, RZ ;  /* 0x0000000303057224 */ /* 0x000fca00078e02ff */
[----:B------:R-:W-:-:S13]  /*0080*/  ISETP.GE.AND P0, PT, R2, R5, PT ;  /* 0x000000050200720c */ /* 0x000fda0003f06270 */
[----:B------:R-:W-:Y:S05]  /*0090*/  @P0 EXIT ;  /* 0x000000000000094d */ /* 0x000fea0003800000 */
[-C--:B------:R-:W-:Y:S01]  /*00a0*/  IABS R8, R3.reuse ;  /* 0x0000000300087213 */ /* 0x080fe20000000000 */
[----:B------:R-:W0:Y:S01]  /*00b0*/  LDCU.64 UR4, c[0x0][0x358] ;  /* 0x00006b00ff0477ac */ /* 0x000e220008000a00 */
[----:B------:R-:W-:Y:S01]  /*00c0*/  IABS R10, R2 ;  /* 0x00000002000a7213 */ /* 0x000fe20000000000 */
[----:B------:R-:W1:Y:S01]  /*00d0*/  LDC.64 R18, c[0x0][0x398] ;  /* 0x0000e600ff127b82 */ /* 0x000e620000000a00 */
[----:B------:R-:W2:Y:S01]  /*00e0*/  I2F.RP R5, R8 ;  /* 0x0000000800057306 */ /* 0x000ea20000209400 */
[----:B------:R-:W-:Y:S01]  /*00f0*/  IABS R11, R3 ;  /* 0x00000003000b7213 */ /* 0x000fe20000000000 */
[----:B------:R-:W3:Y:S06]  /*0100*/  LDCU.64 UR6, c[0x3][0x18] ;  /* 0x00c00300ff0677ac */ /* 0x000eec0008000a00 */
[----:B--2---:R-:W2:Y:S02]  /*0110*/  MUFU.RCP R5, R5 ;  /* 0x0000000500057308 */ /* 0x004ea40000001000 */
[----:B--2---:R-:W-:Y:S01]  /*0120*/  VIADD R6, R5, 0xffffffe ;  /* 0x0ffffffe05067836 */ /* 0x004fe20000000000 */
[----:B------:R-:W-:-:S05]  /*0130*/  IADD3 R5, PT, PT, RZ, -R11, RZ ;  /* 0x8000000bff057210 */ /* 0x000fca0007ffe0ff */
[----:B------:R2:W4:Y:S02]  /*0140*/  F2I.FTZ.U32.TRUNC.NTZ R7, R6 ;  /* 0x0000000600077305 */ /* 0x000524000021f000 */
[----:B--2---:R-:W-:Y:S01]  /*0150*/  IMAD.MOV.U32 R6, RZ, RZ, RZ ;  /* 0x000000ffff067224 */ /* 0x004fe200078e00ff */
[----:B----4-:R-:W-:-:S05]  /*0160*/  IADD3 R9, PT, PT, RZ, -R7, RZ ;  /* 0x80000007ff097210 */ /* 0x010fca0007ffe0ff */
[----:B------:R-:W-:-:S04]  /*0170*/  IMAD R9, R9, R8, RZ ;  /* 0x0000000809097224 */ /* 0x000fc800078e02ff */
[----:B------:R-:W-:-:S04]  /*0180*/  IMAD.HI.U32 R7, R7, R9, R6 ;  /* 0x0000000907077227 */ /* 0x000fc800078e0006 */
[----:B------:R-:W-:Y:S02]  /*0190*/  IMAD.IADD R9, R2, 0x1, R3 ;  /* 0x0000000102097824 */ /* 0x000fe400078e0203 */
[----:B------:R-:W-:-:S04]  /*01a0*/  IMAD.HI.U32 R7, R7, R10, RZ ;  /* 0x0000000a07077227 */ /* 0x000fc800078e00ff */
[----:B------:R-:W-:Y:S02]  /*01b0*/  IMAD R5, R7, R5, R10 ;  /* 0x0000000507057224 */ /* 0x000fe400078e020a */
[----:B------:R-:W2:Y:S03]  /*01c0*/  LDC.64 R10, c[0x0][0x380] ;  /* 0x0000e000ff0a7b82 */ /* 0x000ea60000000a00 */
[----:B------:R-:W-:-:S13]  /*01d0*/  ISETP.GT.U32.AND P2, PT, R8, R5, PT ;  /* 0x000000050800720c */ /* 0x000fda0003f44070 */
[----:B------:R-:W-:Y:S01]  /*01e0*/  @!P2 IMAD.IADD R5, R5, 0x1, -R8 ;  /* 0x000000010505a824 */ /* 0x000fe200078e0a08 */
[----:B------:R-:W-:Y:S02]  /*01f0*/  @!P2 IADD3 R7, PT, PT, R7, 0x1, RZ ;  /* 0x000000010707a810 */ /* 0x000fe40007ffe0ff */
[----:B------:R-:W-:Y:S02]  /*0200*/  ISETP.NE.AND P2, PT, R3, RZ, PT ;  /* 0x000000ff0300720c */ /* 0x000fe40003f45270 */
[----:B------:R-:W-:Y:S02]  /*0210*/  ISETP.GE.U32.AND P0, PT, R5, R8, PT ;  /* 0x000000080500720c */ /* 0x000fe40003f06070 */
[----:B------:R-:W-:-:S04]  /*0220*/  LOP3.LUT R5, R2, R3, RZ, 0x3c, !PT ;  /* 0x0000000302057212 */ /* 0x000fc800078e3cff */
[----:B------:R-:W-:-:S07]  /*0230*/  ISETP.GE.AND P1, PT, R5, RZ, PT ;  /* 0x000000ff0500720c */ /* 0x000fce0003f26270 */
[----:B------:R-:W-:-:S05]  /*0240*/  @P0 VIADD R7, R7, 0x1 ;  /* 0x0000000107070836 */ /* 0x000fca0000000000 */
[----:B------:R-:W-:Y:S02]  /*0250*/  MOV R5, R7 ;  /* 0x0000000700057202 */ /* 0x000fe40000000f00 */
[----:B------:R-:W4:Y:S03]  /*0260*/  LDC.64 R6, c[0x0][0x388] ;  /* 0x0000e200ff067b82 */ /* 0x000f260000000a00 */
[----:B------:R-:W-:Y:S01]  /*0270*/  @!P1 IMAD.MOV R5, RZ, RZ, -R5 ;  /* 0x000000ffff059224 */ /* 0x000fe200078e0a05 */
[----:B------:R-:W-:-:S04]  /*0280*/  @!P2 LOP3.LUT R5, RZ, R3, RZ, 0x33, !PT ;  /* 0x00000003ff05a212 */ /* 0x000fc800078e33ff */
[----:B------:R-:W-:-:S05]  /*0290*/  IADD3 R8, PT, PT, -R5, RZ, RZ ;  /* 0x000000ff05087210 */ /* 0x000fca0007ffe1ff */
[----:B------:R-:W-:-:S04]  /*02a0*/  IMAD R8, R3, R8, R2 ;  /* 0x0000000803087224 */ /* 0x000fc800078e0202 */
[----:B------:R-:W-:Y:S02]  /*02b0*/  IMAD R8, R5, R4, R8 ;  /* 0x0000000405087224 */ /* 0x000fe400078e0208 */
[----:B------:R-:W5:Y:S03]  /*02c0*/  LDC.64 R4, c[0x0][0x390] ;  /* 0x0000e400ff047b82 */ /* 0x000f660000000a00 */
[----:B------:R-:W-:Y:S01]  /*02d0*/  IADD3 R3, PT, PT, R8, 0x1, RZ ;  /* 0x0000000108037810 */ /* 0x000fe20007ffe0ff */
[----:B--2---:R-:W-:-:S04]  /*02e0*/  IMAD.WIDE R8, R9, 0x8, R10 ;  /* 0x0000000809087825 */ /* 0x004fc800078e020a */
[C---:B------:R-:W-:Y:S02]  /*02f0*/  IMAD.WIDE R10, R2.reuse, 0x8, R10 ;  /* 0x00000008020a7825 */ /* 0x040fe400078e020a */
[----:B0-----:R-:W2:Y:S02]  /*0300*/  LDG.E.64 R8, desc[UR4][R8.64] ;  /* 0x0000000408087981 */ /* 0x001ea4000c1e1b00 */
[----:B----4-:R-:W-:Y:S02]  /*0310*/  IMAD.WIDE R6, R3, 0x8, R6 ;  /* 0x0000000803067825 */ /* 0x010fe400078e0206 */
[----:B------:R-:W2:Y:S04]  /*0320*/  LDG.E.64 R10, desc[UR4][R10.64] ;  /* 0x000000040a0a7981 */ /* 0x000ea8000c1e1b00 */
[----:B------:R-:W4:Y:S04]  /*0330*/  LDG.E.64 R12, desc[UR4][R6.64] ;  /* 0x00000004060c7981 */ /* 0x000f28000c1e1b00 */
[----:B------:R-:W4:Y:S01]  /*0340*/  LDG.E.64 R14, desc[UR4][R6.64+-0x8] ;  /* 0xfffff804060e7981 */ /* 0x000f22000c1e1b00 */
[----:B-----5:R-:W-:-:S05]  /*0350*/  IMAD.WIDE R4, R2, 0x8, R4 ;  /* 0x0000000802047825 */ /* 0x020fca00078e0204 */
[----:B------:R-:W3:Y:S01]  /*0360*/  LDG.E.64 R16, desc[UR4][R4.64] ;  /* 0x0000000404107981 */ /* 0x000ee2000c1e1b00 */
[----:B--2---:R-:W-:Y:S02]  /*0370*/  DADD R2, R8, -R10 ;  /* 0x0000000008027229 */ /* 0x004fe4000000080a */
[----:B----4-:R-:W-:-:S08]  /*0380*/  DADD R12, R12, -R14 ;  /* 0x000000000c0c7229 */ /* 0x010fd0000000080e */
[----:B------:R-:W-:Y:S01]  /*0390*/  DADD R2, -R2, -R12 ;  /* 0x0000000002027229 */ /* 0x000fe2000000090c */
[----:B-1----:R-:W-:-:S07]  /*03a0*/  IMAD.WIDE.U32 R8, R0, 0x8, R18 ;  /* 0x0000000800087825 */ /* 0x002fce00078e0012 */
[----:B---3--:R-:W-:-:S07]  /*03b0*/  DFMA R16, R2, UR6, R16 ;  /* 0x0000000602107c2b */ /* 0x008fce0008000010 */
[----:B------:R-:W-:Y:S04]  /*03c0*/  STG.E.64 desc[UR4][R4.64], R16 ;  /* 0x0000001004007986 */ /* 0x000fe8000c101b04 */
[----:B------:R-:W2:Y:S01]  /*03d0*/  LDG.E.64 R6, desc[UR4][R8.64] ;  /* 0x0000000408067981 */ /* 0x000ea2000c1e1b00 */
[----:B------:R-:W-:Y:S01]  /*03e0*/  IMAD.MOV.U32 R0, RZ, RZ, R3 ;  /* 0x000000ffff007224 */ /* 0x000fe200078e0003 */
[----:B--2---:R-:W-:Y:S01]  /*03f0*/  DSETP.MAX.AND P0, P1, |R2|, R6, PT ;  /* 0x000000060200722a */ /* 0x004fe2000390f200 */
[----:B------:R-:W-:-:S05]  /*0400*/  MOV R11, R7 ;  /* 0x00000007000b7202 */ /* 0x000fca0000000f00 */
[----:B------:R-:W-:Y:S02]  /*0410*/  FSEL R13, |R0|, R11, P0 ;  /* 0x0000000b000d7208 */ /* 0x000fe40000000200 */
[----:B------:R-:W-:-:S06]  /*0420*/  SEL R2, R2, R6, P0 ;  /* 0x0000000602027207 */ /* 0x000fcc0000000000 */
[----:B------:R-:W-:-:S04]  /*0430*/  @P1 LOP3.LUT R13, R11, 0x80000, RZ, 0xfc, !PT ;  /* 0x000800000b0d1812 */ /* 0x000fc800078efcff */
[----:B------:R-:W-:-:S05]  /*0440*/  MOV R3, R13 ;  /* 0x0000000d00037202 */ /* 0x000fca0000000f00 */
[----:B------:R-:W-:Y:S01]  /*0450*/  STG.E.64 desc[UR4][R8.64], R2 ;  /* 0x0000000208007986 */ /* 0x000fe2000c101b04 */
[----:B------:R-:W-:Y:S05]  /*0460*/  EXIT ;  /* 0x000000000000794d */ /* 0x000fea0003800000 */
.L_x_1:
        /* <DEDUP_REMOVED lines=9> */
.L_x_16:


//--------------------- .text._Z7updateVPdS_S_i   --------------------------
	.section	.text._Z7updateVPdS_S_i,"ax",@progbits
	.align	128
        .global         _Z7updateVPdS_S_i
        .type           _Z7updateVPdS_S_i,@function
        .size           _Z7updateVPdS_S_i,(.L_x_17 - _Z7updateVPdS_S_i)
        .other          _Z7updateVPdS_S_i,@"STO_CUDA_ENTRY STV_DEFAULT"
_Z7updateVPdS_S_i:
.text._Z7updateVPdS_S_i:
[----:B------:R-:W-:Y:S01]  /*0000*/  LDC R1, c[0x0][0x37c] ;  /* 0x0000df00ff017b82 */ /* 0x000fe20000000800 */
[----:B------:R-:W0:Y:S07]  /*0010*/  S2R R0, SR_TID.X ;  /* 0x0000000000007919 */ /* 0x000e2e0000002100 */
[----:B------:R-:W1:Y:S08]  /*0020*/  LDC R8, c[0x3][RZ] ;  /* 0x00c00000ff087b82 */ /* 0x000e700000000800 */
[----:B------:R-:W0:Y:S08]  /*0030*/  S2UR UR4, SR_CTAID.X ;  /* 0x00000000000479c3 */ /* 0x000e300000002500 */
[----:B------:R-:W0:Y:S01]  /*0040*/  LDC R9, c[0x0][0x360] ;  /* 0x0000d800ff097b82 */ /* 0x000e220000000800 */
[----:B-1----:R-:W-:-:S04]  /*0050*/  VIADD R15, R8, 0xffffffff ;  /* 0xffffffff080f7836 */ /* 0x002fc80000000000 */
[----:B------:R-:W-:Y:S02]  /*0060*/  IMAD R2, R15, R8, RZ ;  /* 0x000000080f027224 */ /* 0x000fe400078e02ff */
[----:B0-----:R-:W-:-:S05]  /*0070*/  IMAD R9, R9, UR4, R0 ;  /* 0x0000000409097c24 */ /* 0x001fca000f8e0200 */
[----:B------:R-:W-:-:S13]  /*0080*/  ISETP.GE.AND P0, PT, R9, R2, PT ;  /* 0x000000020900720c */ /* 0x000fda0003f06270 */
[----:B------:R-:W-:Y:S05]  /*0090*/  @P0 EXIT ;  /* 0x000000000000094d */ /* 0x000fea0003800000 */
[----:B------:R-:W-:Y:S02]  /*00a0*/  IABS R7, R8 ;  /* 0x0000000800077213 */ /* 0x000fe40000000000 */
[----:B------:R-:W-:Y:S02]  /*00b0*/  ISETP.GE.AND P3, PT, R9, RZ, PT ;  /* 0x000000ff0900720c */ /* 0x000fe40003f66270 */
[----:B------:R-:W0:Y:S01]  /*00c0*/  I2F.RP R4, R7 ;  /* 0x0000000700047306 */ /* 0x000e220000209400 */
[----:B------:R-:W-:-:S07]  /*00d0*/  ISETP.NE.AND P1, PT, R8, RZ, PT ;  /* 0x000000ff0800720c */ /* 0x000fce0003f25270 */
[----:B0-----:R-:W0:Y:S02]  /*00e0*/  MUFU.RCP R4, R4 ;  /* 0x0000000400047308 */ /* 0x001e240000001000 */
[----:B0-----:R-:W-:-:S06]  /*00f0*/  VIADD R2, R4, 0xffffffe ;  /* 0x0ffffffe04027836 */ /* 0x001fcc0000000000 */
[----:B------:R0:W1:Y:S02]  /*0100*/  F2I.FTZ.U32.TRUNC.NTZ R3, R2 ;  /* 0x0000000200037305 */ /* 0x000064000021f000 */
[----:B0-----:R-:W-:Y:S02]  /*0110*/  HFMA2 R2, -RZ, RZ, 0, 0 ;  /* 0x00000000ff027431 */ /* 0x001fe400000001ff */
[----:B-1----:R-:W-:-:S04]  /*0120*/  IMAD.MOV R6, RZ, RZ, -R3 ;  /* 0x000000ffff067224 */ /* 0x002fc800078e0a03 */
[----:B------:R-:W-:Y:S01]  /*0130*/  IMAD R5, R6, R7, RZ ;  /* 0x0000000706057224 */ /* 0x000fe200078e02ff */
[----:B------:R-:W-:-:S03]  /*0140*/  IABS R6, R9 ;  /* 0x0000000900067213 */ /* 0x000fc60000000000 */
[----:B------:R-:W-:Y:S01]  /*0150*/  IMAD.HI.U32 R3, R3, R5, R2 ;  /* 0x0000000503037227 */ /* 0x000fe200078e0002 */
[----:B------:R-:W-:-:S05]  /*0160*/  LOP3.LUT R2, RZ, R8, RZ, 0x33, !PT ;  /* 0x00000008ff027212 */ /* 0x000fca00078e33ff */
[----:B------:R-:W-:-:S04]  /*0170*/  IMAD.HI.U32 R3, R3, R6, RZ ;  /* 0x0000000603037227 */ /* 0x000fc800078e00ff */
[----:B------:R-:W-:-:S04]  /*0180*/  IMAD.MOV R4, RZ, RZ, -R3 ;  /* 0x000000ffff047224 */ /* 0x000fc800078e0a03 */
[----:B------:R-:W-:-:S05]  /*0190*/  IMAD R4, R7, R4, R6 ;  /* 0x0000000407047224 */ /* 0x000fca00078e0206 */
[----:B------:R-:W-:-:S13]  /*01a0*/  ISETP.GT.U32.AND P2, PT, R7, R4, PT ;  /* 0x000000040700720c */ /* 0x000fda0003f44070 */
[----:B------:R-:W-:-:S05]  /*01b0*/  @!P2 IMAD.IADD R4, R4, 0x1, -R7 ;  /* 0x000000010404a824 */ /* 0x000fca00078e0a07 */
[----:B------:R-:W-:Y:S02]  /*01c0*/  ISETP.GT.U32.AND P0, PT, R7, R4, PT ;  /* 0x000000040700720c */ /* 0x000fe40003f04070 */
[----:B------:R-:W-:-:S04]  /*01d0*/  IADD3 R5, PT, PT, R4, -R7, RZ ;  /* 0x8000000704057210 */ /* 0x000fc80007ffe0ff */
[----:B------:R-:W-:-:S05]  /*01e0*/  SEL R5, R5, R4, !P0 ;  /* 0x0000000405057207 */ /* 0x000fca0004000000 */
[----:B------:R-:W-:-:S05]  /*01f0*/  @!P3 IMAD.MOV R5, RZ, RZ, -R5 ;  /* 0x000000ffff05b224 */ /* 0x000fca00078e0a05 */
[----:B------:R-:W-:-:S04]  /*0200*/  SEL R14, R2, R5, !P1 ;  /* 0x00000005020e7207 */ /* 0x000fc80004800000 */
[----:B------:R-:W-:-:S04]  /*0210*/  ISETP.GE.AND P0, PT, R14, R15, PT ;  /* 0x0000000f0e00720c */ /* 0x000fc80003f06270 */
[----:B------:R-:W-:-:S13]  /*0220*/  ISETP.LT.OR P0, PT, R14, 0x1, P0 ;  /* 0x000000010e00780c */ /* 0x000fda0000701670 */
[----:B------:R-:W-:Y:S05]  /*0230*/  @P0 EXIT ;  /* 0x000000000000094d */ /* 0x000fea0003800000 */
[----:B------:R-:W-:Y:S01]  /*0240*/  ISETP.GE.U32.AND P0, PT, R4, R7, PT ;  /* 0x000000070400720c */ /* 0x000fe20003f06070 */
[----:B------:R-:W-:Y:S01]  /*0250*/  @!P2 VIADD R3, R3, 0x1 ;  /* 0x000000010303a836 */ /* 0x000fe20000000000 */
[----:B------:R-:W-:Y:S01]  /*0260*/  LOP3.LUT R4, R9, R8, RZ, 0x3c, !PT ;  /* 0x0000000809047212 */ /* 0x000fe200078e3cff */
[----:B------:R-:W0:Y:S03]  /*0270*/  LDCU UR4, c[0x0][0x398] ;  /* 0x00007300ff0477ac */ /* 0x000e260008000800 */
[----:B------:R-:W-:-:S07]  /*0280*/  ISETP.GE.AND P3, PT, R4, RZ, PT ;  /* 0x000000ff0400720c */ /* 0x000fce0003f66270 */
[----:B------:R-:W-:-:S06]  /*0290*/  @P0 IADD3 R3, PT, PT, R3, 0x1, RZ ;  /* 0x0000000103030810 */ /* 0x000fcc0007ffe0ff */
[----:B------:R-:W-:-:S05]  /*02a0*/  @!P3 IMAD.MOV R3, RZ, RZ, -R3 ;  /* 0x000000ffff03b224 */ /* 0x000fca00078e0a03 */
[----:B------:R-:W-:-:S05]  /*02b0*/  SEL R7, R2, R3, !P1 ;  /* 0x0000000302077207 */ /* 0x000fca0004800000 */
[----:B------:R-:W-:-:S05]  /*02c0*/  IMAD.IADD R2, R14, 0x1, R7 ;  /* 0x000000010e027824 */ /* 0x000fca00078e0207 */
[----:B------:R-:W-:-:S04]  /*02d0*/  LEA.HI R3, R2, R2, RZ, 0x1 ;  /* 0x0000000202037211 */ /* 0x000fc800078f08ff */
[----:B------:R-:W-:-:S04]  /*02e0*/  LOP3.LUT R3, R3, 0xfffffffe, RZ, 0xc0, !PT ;  /* 0xfffffffe03037812 */ /* 0x000fc800078ec0ff */
[----:B------:R-:W-:-:S04]  /*02f0*/  IADD3 R3, PT, PT, R2, -R3, RZ ;  /* 0x8000000302037210 */ /* 0x000fc80007ffe0ff */
[----:B0-----:R-:W-:-:S13]  /*0300*/  ISETP.NE.AND P0, PT, R3, UR4, PT ;  /* 0x0000000403007c0c */ /* 0x001fda000bf05270 */
[----:B------:R-:W-:Y:S05]  /*0310*/  @P0 EXIT ;  /* 0x000000000000094d */ /* 0x000fea0003800000 */
[----:B------:R-:W0:Y:S01]  /*0320*/  LDC.64 R10, c[0x0][0x380] ;  /* 0x0000e000ff0a7b82 */ /* 0x000e220000000a00 */
[----:B------:R-:W-:Y:S01]  /*0330*/  ISETP.NE.AND P0, PT, R7, RZ, PT ;  /* 0x000000ff0700720c */ /* 0x000fe20003f05270 */
[----:B------:R-:W1:Y:S01]  /*0340*/  LDCU.64 UR4, c[0x0][0x358] ;  /* 0x00006b00ff0477ac */ /* 0x000e620008000a00 */
[----:B------:R-:W-:Y:S01]  /*0350*/  BSSY.RECONVERGENT B0, `(.L_x_2) ;  /* 0x000001d000007945 */ /* 0x000fe20003800200 */
[----:B------:R-:W-:Y:S01]  /*0360*/  IMAD R14, R15, R7, R14 ;  /* 0x000000070f0e7224 */ /* 0x000fe200078e020e */
[----:B------:R-:W-:Y:S01]  /*0370*/  MOV R4, 0x0 ;  /* 0x0000000000047802 */ /* 0x000fe20000000f00 */
[C---:B------:R-:W-:Y:S02]  /*0380*/  IMAD.IADD R18, R9.reuse, 0x1, R8 ;  /* 0x0000000109127824 */ /* 0x040fe400078e0208 */
[----:B------:R-:W-:Y:S02]  /*0390*/  VIADD R19, R9, 0xffffffff ;  /* 0xffffffff09137836 */ /* 0x000fe40000000000 */
[----:B------:R-:W-:-:S02]  /*03a0*/  IMAD.MOV.U32 R5, RZ, RZ, 0x40080000 ;  /* 0x40080000ff057424 */ /* 0x000fc400078e00ff */
[----:B0-----:R-:W-:Y:S02]  /*03b0*/  IMAD.WIDE R2, R9, 0x8, R10 ;  /* 0x0000000809027825 */ /* 0x001fe400078e020a */
[----:B-1----:R-:W-:Y:S05]  /*03c0*/  @P0 BRA `(.L_x_3) ;  /* 0x0000000000140947 */ /* 0x002fea0003800000 */
[----:B------:R0:W5:Y:S01]  /*03d0*/  LDG.E.64 R6, desc[UR4][R2.64+0x8] ;  /* 0x0000080402067981 */ /* 0x000162000c1e1b00 */
[----:B------:R-:W-:Y:S01]  /*03e0*/  IMAD.MOV.U32 R23, RZ, RZ, R18 ;  /* 0x000000ffff177224 */ /* 0x000fe200078e0012 */
[----:B------:R-:W-:Y:S01]  /*03f0*/  MOV R12, R14 ;  /* 0x0000000e000c7202 */ /* 0x000fe20000000f00 */
[----:B------:R-:W-:Y:S01]  /*0400*/  IMAD.MOV.U32 R13, RZ, RZ, RZ ;  /* 0x000000ffff0d7224 */ /* 0x000fe200078e00ff */
[----:B------:R-:W-:Y:S06]  /*0410*/  BRA `(.L_x_4) ;  /* 0x0000000000407947 */ /* 0x000fec0003800000 */
.L_x_3:
[----:B------:R-:W-:Y:S01]  /*0420*/  VIADD R6, R8, 0xfffffffe ;  /* 0xfffffffe08067836 */ /* 0x000fe20000000000 */
[----:B------:R-:W2:Y:S04]  /*0430*/  LDG.E.64 R16, desc[UR4][R2.64+0x8] ;  /* 0x0000080402107981 */ /* 0x000ea8000c1e1b00 */
[----:B------:R-:W-:-:S13]  /*0440*/  ISETP.GE.AND P0, PT, R7, R6, PT ;  /* 0x000000060700720c */ /* 0x000fda0003f06270 */
[----:B------:R-:W2:Y:S01]  /*0450*/  @!P0 LDG.E.64 R6, desc[UR4][R2.64+-0x8] ;  /* 0xfffff80402068981 */ /* 0x000ea2000c1e1b00 */
[----:B------:R-:W-:Y:S01]  /*0460*/  SHF.R.S32.HI R15, RZ, 0x1f, R14 ;  /* 0x0000001fff0f7819 */ /* 0x000fe2000001140e */
[----:B------:R-:W-:Y:S01]  /*0470*/  IMAD.IADD R23, R9, 0x1, -R8 ;  /* 0x0000000109177824 */ /* 0x000fe200078e0a08 */
[----:B------:R-:W-:Y:S01]  /*0480*/  @!P0 MOV R12, R14 ;  /* 0x0000000e000c8202 */ /* 0x000fe20000000f00 */
[----:B------:R-:W-:Y:S01]  /*0490*/  @P0 IMAD.MOV.U32 R12, RZ, RZ, R14 ;  /* 0x000000ffff0c0224 */ /* 0x000fe200078e000e */
[----:B------:R-:W-:Y:S01]  /*04a0*/  @!P0 MOV R19, R18 ;  /* 0x0000001200138202 */ /* 0x000fe20000000f00 */
[--C-:B------:R-:W-:Y:S01]  /*04b0*/  @!P0 IMAD.MOV.U32 R13, RZ, RZ, R15.reuse ;  /* 0x000000ffff0d8224 */ /* 0x100fe200078e000f */
[----:B------:R-:W-:Y:S01]  /*04c0*/  @!P0 MOV R5, 0x40100000 ;  /* 0x4010000000058802 */ /* 0x000fe20000000f00 */
[----:B------:R-:W-:Y:S02]  /*04d0*/  @P0 IMAD.MOV.U32 R13, RZ, RZ, R15 ;  /* 0x000000ffff0d0224 */ /* 0x000fe400078e000f */
[----:B------:R-:W-:Y:S01]  /*04e0*/  @!P0 IMAD.MOV.U32 R4, RZ, RZ, 0x0 ;  /* 0x00000000ff048424 */ /* 0x000fe200078e00ff */
[----:B--2---:R-:W-:-:S06]  /*04f0*/  @!P0 DADD R6, R16, R6 ;  /* 0x0000000010068229 */ /* 0x004fcc0000000006 */
[----:B------:R-:W-:Y:S01]  /*0500*/  @P0 MOV R6, R16 ;  /* 0x0000001000060202 */ /* 0x000fe20000000f00 */
[----:B------:R-:W-:-:S07]  /*0510*/  @P0 IMAD.MOV.U32 R7, RZ, RZ, R17 ;  /* 0x000000ffff070224 */ /* 0x000fce00078e0011 */
.L_x_4:
[----:B------:R-:W-:Y:S05]  /*0520*/  BSYNC.RECONVERGENT B0 ;  /* 0x0000000000007941 */ /* 0x000fea0003800200 */
.L_x_2:
[----:B------:R-:W1:Y:S01]  /*0530*/  LDC.64 R20, c[0x0][0x388] ;  /* 0x0000e200ff147b82 */ /* 0x000e620000000a00 */
[----:B------:R-:W2:Y:S01]  /*0540*/  LDCU.64 UR6, c[0x0][0x388] ;  /* 0x00007100ff0677ac */ /* 0x000ea20008000a00 */
[--C-:B------:R-:W-:Y:S01]  /*0550*/  IMAD.WIDE R8, R19, 0x8, R10.reuse ;  /* 0x0000000813087825 */ /* 0x100fe200078e020a */
[----:B------:R-:W3:Y:S03]  /*0560*/  LDCU.64 UR8, c[0x3][0x8] ;  /* 0x00c00100ff0877ac */ /* 0x000ee60008000a00 */
[----:B------:R-:W-:Y:S02]  /*0570*/  IMAD.WIDE R18, R23, 0x8, R10 ;  /* 0x0000000817127825 */ /* 0x000fe400078e020a */
[----:B------:R-:W4:Y:S01]  /*0580*/  LDG.E.64 R8, desc[UR4][R8.64] ;  /* 0x0000000408087981 */ /* 0x000f22000c1e1b00 */
[----:B------:R-:W0:Y:S03]  /*0590*/  LDCU.64 UR10, c[0x3][0x18] ;  /* 0x00c00300ff0a77ac */ /* 0x000e260008000a00 */
[----:B------:R-:W3:Y:S04]  /*05a0*/  LDG.E.64 R18, desc[UR4][R18.64] ;  /* 0x0000000412127981 */ /* 0x000ee8000c1e1b00 */
[----:B------:R-:W3:Y:S01]  /*05b0*/  LDG.E.64 R10, desc[UR4][R2.64] ;  /* 0x00000004020a7981 */ /* 0x000ee2000c1e1b00 */
[----:B--2---:R-:W-:-:S04]  /*05c0*/  LEA R16, P0, R12, UR6, 0x3 ;  /* 0x000000060c107c11 */ /* 0x004fc8000f8018ff */
[----:B------:R-:W-:Y:S01]  /*05d0*/  LEA.HI.X R17, R12, UR7, R13, 0x3, P0 ;  /* 0x000000070c117c11 */ /* 0x000fe200080f1c0d */
[----:B-1----:R-:W-:Y:S01]  /*05e0*/  IMAD.WIDE R14, R14, 0x8, R20 ;  /* 0x000000080e0e7825 */ /* 0x002fe200078e0214 */
[----:B------:R-:W1:Y:S01]  /*05f0*/  LDCU.64 UR6, c[0x3][0x20] ;  /* 0x00c00400ff0677ac */ /* 0x000e620008000a00 */
[----:B------:R-:W2:Y:S03]  /*0600*/  LDC.64 R12, c[0x0][0x390] ;  /* 0x0000e400ff0c7b82 */ /* 0x000ea60000000a00 */
[----:B------:R-:W2:Y:S04]  /*0610*/  LDG.E.64 R16, desc[UR4][R16.64] ;  /* 0x0000000410107981 */ /* 0x000ea8000c1e1b00 */
[----:B------:R-:W2:Y:S01]  /*0620*/  LDG.E.64 R14, desc[UR4][R14.64+-0x8] ;  /* 0xfffff8040e0e7981 */ /* 0x000ea2000c1e1b00 */
[----:B----45:R-:W-:-:S08]  /*0630*/  DADD R6, R8, R6 ;  /* 0x0000000008067229 */ /* 0x030fd00000000006 */
[----:B---3--:R-:W-:-:S08]  /*0640*/  DADD R6, R18, R6 ;  /* 0x0000000012067229 */ /* 0x008fd00000000006 */
[----:B------:R-:W-:Y:S02]  /*0650*/  DFMA R4, R10, -R4, R6 ;  /* 0x800000040a04722b */ /* 0x000fe40000000006 */
[----:B--2---:R-:W-:-:S08]  /*0660*/  DADD R8, R16, -R14 ;  /* 0x0000000010087229 */ /* 0x004fd0000000080e */
[----:B-1----:R-:W-:-:S08]  /*0670*/  DMUL R8, R8, UR6 ;  /* 0x0000000608087c28 */ /* 0x002fd00008000000 */
[----:B------:R-:W-:Y:S01]  /*0680*/  DFMA R4, R4, UR8, -R8 ;  /* 0x0000000804047c2b */ /* 0x000fe20008000808 */
[----:B------:R-:W-:-:S07]  /*0690*/  IMAD.WIDE.U32 R6, R0, 0x8, R12 ;  /* 0x0000000800067825 */ /* 0x000fce00078e000c */
[----:B0-----:R-:W-:-:S07]  /*06a0*/  DFMA R10, R4, UR10, R10 ;  /* 0x0000000a040a7c2b */ /* 0x001fce000800000a */
[----:B------:R-:W-:Y:S04]  /*06b0*/  STG.E.64 desc[UR4][R2.64], R10 ;  /* 0x0000000a02007986 */ /* 0x000fe8000c101b04 */
[----:B------:R-:W2:Y:S01]  /*06c0*/  LDG.E.64 R8, desc[UR4][R6.64] ;  /* 0x0000000406087981 */ /* 0x000ea2000c1e1b00 */
[----:B------:R-:W-:Y:S01]  /*06d0*/  IMAD.MOV.U32 R0, RZ, RZ, R5 ;  /* 0x000000ffff007224 */ /* 0x000fe200078e0005 */
[----:B--2---:R-:W-:Y:S01]  /*06e0*/  DSETP.MAX.AND P0, P1, |R4|, R8, PT ;  /* 0x000000080400722a */ /* 0x004fe2000390f200 */
[----:B------:R-:W-:-:S05]  /*06f0*/  IMAD.MOV.U32 R13, RZ, RZ, R9 ;  /* 0x000000ffff0d7224 */ /* 0x000fca00078e0009 */
[----:B------:R-:W-:Y:S02]  /*0700*/  FSEL R15, |R0|, R13, P0 ;  /* 0x0000000d000f7208 */ /* 0x000fe40000000200 */
[----:B------:R-:W-:-:S06]  /*0710*/  SEL R4, R4, R8, P0 ;  /* 0x0000000804047207 */ /* 0x000fcc0000000000 */
[----:B------:R-:W-:-:S04]  /*0720*/  @P1 LOP3.LUT R15, R13, 0x80000, RZ, 0xfc, !PT ;  /* 0x000800000d0f1812 */ /* 0x000fc800078efcff */
[----:B------:R-:W-:-:S05]  /*0730*/  MOV R5, R15 ;  /* 0x0000000f00057202 */ /* 0x000fca0000000f00 */
[----:B------:R-:W-:Y:S01]  /*0740*/  STG.E.64 desc[UR4][R6.64], R4 ;  /* 0x0000000406007986 */ /* 0x000fe2000c101b04 */
[----:B------:R-:W-:Y:S05]  /*0750*/  EXIT ;  /* 0x000000000000794d */ /* 0x000fea0003800000 */
.L_x_5:
        /* <DEDUP_REMOVED lines=10> */
.L_x_17:


//--------------------- .text._Z7updateUPdS_S_i   --------------------------
	.section	.text._Z7updateUPdS_S_i,"ax",@progbits
	.align	128
        .global         _Z7updateUPdS_S_i
        .type           _Z7updateUPdS_S_i,@function
        .size           _Z7updateUPdS_S_i,(.L_x_18 - _Z7updateUPdS_S_i)
        .other          _Z7updateUPdS_S_i,@"STO_CUDA_ENTRY STV_DEFAULT"
_Z7updateUPdS_S_i:
.text._Z7updateUPdS_S_i:
[----:B------:R-:W-:Y:S01]  /*0000*/  LDC R1, c[0x0][0x37c] ;  /* 0x0000df00ff017b82 */ /* 0x000fe20000000800 */
[----:B------:R-:W0:Y:S07]  /*0010*/  S2R R0, SR_TID.X ;  /* 0x0000000000007919 */ /* 0x000e2e0000002100 */
[----:B------:R-:W1:Y:S08]  /*0020*/  LDC R13, c[0x3][RZ] ;  /* 0x00c00000ff0d7b82 */ /* 0x000e700000000800 */
[----:B------:R-:W0:Y:S08]  /*0030*/  S2UR UR4, SR_CTAID.X ;  /* 0x00000000000479c3 */ /* 0x000e300000002500 */
[----:B------:R-:W0:Y:S01]  /*0040*/  LDC R3, c[0x0][0x360] ;  /* 0x0000d800ff037b82 */ /* 0x000e220000000800 */
[----:B-1----:R-:W-:-:S05]  /*0050*/  IADD3 R6, PT, PT, R13, -0x1, RZ ;  /* 0xffffffff0d067810 */ /* 0x002fca0007ffe0ff */
[----:B------:R-:W-:Y:S02]  /*0060*/  IMAD R2, R6, R13, RZ ;  /* 0x0000000d06027224 */ /* 0x000fe400078e02ff */
[----:B0-----:R-:W-:-:S05]  /*0070*/  IMAD R3, R3, UR4, R0 ;  /* 0x0000000403037c24 */ /* 0x001fca000f8e0200 */
[----:B------:R-:W-:-:S13]  /*0080*/  ISETP.GE.AND P0, PT, R3, R2, PT ;  /* 0x000000020300720c */ /* 0x000fda0003f06270 */
[----:B------:R-:W-:Y:S05]  /*0090*/  @P0 EXIT ;  /* 0x000000000000094d */ /* 0x000fea0003800000 */
[-C--:B------:R-:W-:Y:S01]  /*00a0*/  IABS R7, R6.reuse ;  /* 0x0000000600077213 */ /* 0x080fe20000000000 */
[----:B------:R-:W0:Y:S01]  /*00b0*/  LDCU UR4, c[0x0][0x398] ;  /* 0x00007300ff0477ac */ /* 0x000e220008000800 */
[----:B------:R-:W-:Y:S02]  /*00c0*/  IABS R10, R3 ;  /* 0x00000003000a7213 */ /* 0x000fe40000000000 */
[----:B------:R-:W1:Y:S01]  /*00d0*/  I2F.RP R2, R7 ;  /* 0x0000000700027306 */ /* 0x000e620000209400 */
[----:B------:R-:W-:-:S07]  /*00e0*/  IABS R11, R6 ;  /* 0x00000006000b7213 */ /* 0x000fce0000000000 */
[----:B-1----:R-:W1:Y:S02]  /*00f0*/  MUFU.RCP R2, R2 ;  /* 0x0000000200027308 */ /* 0x002e640000001000 */
[----:B-1----:R-:W-:Y:S02]  /*0100*/  VIADD R4, R2, 0xffffffe ;  /* 0x0ffffffe02047836 */ /* 0x002fe40000000000 */
[----:B------:R-:W-:-:S04]  /*0110*/  IMAD.MOV R2, RZ, RZ, -R11 ;  /* 0x000000ffff027224 */ /* 0x000fc800078e0a0b */
[----:B------:R1:W2:Y:S02]  /*0120*/  F2I.FTZ.U32.TRUNC.NTZ R5, R4 ;  /* 0x0000000400057305 */ /* 0x0002a4000021f000 */
[----:B-1----:R-:W-:Y:S01]  /*0130*/  HFMA2 R4, -RZ, RZ, 0, 0 ;  /* 0x00000000ff047431 */ /* 0x002fe200000001ff */
[----:B--2---:R-:W-:-:S05]  /*0140*/  IADD3 R8, PT, PT, RZ, -R5, RZ ;  /* 0x80000005ff087210 */ /* 0x004fca0007ffe0ff */
[----:B------:R-:W-:Y:S02]  /*0150*/  IMAD R9, R8, R7, RZ ;  /* 0x0000000708097224 */ /* 0x000fe400078e02ff */
[----:B------:R-:W-:Y:S02]  /*0160*/  IMAD.MOV.U32 R8, RZ, RZ, R10 ;  /* 0x000000ffff087224 */ /* 0x000fe400078e000a */
[----:B------:R-:W-:-:S06]  /*0170*/  IMAD.HI.U32 R5, R5, R9, R4 ;  /* 0x0000000905057227 */ /* 0x000fcc00078e0004 */
[----:B------:R-:W-:-:S04]  /*0180*/  IMAD.HI.U32 R5, R5, R8, RZ ;  /* 0x0000000805057227 */ /* 0x000fc800078e00ff */
[----:B------:R-:W-:-:S05]  /*0190*/  IMAD R2, R5, R2, R8 ;  /* 0x0000000205027224 */ /* 0x000fca00078e0208 */
[----:B------:R-:W-:-:S13]  /*01a0*/  ISETP.GT.U32.AND P2, PT, R7, R2, PT ;  /* 0x000000020700720c */ /* 0x000fda0003f44070 */
[-C--:B------:R-:W-:Y:S01]  /*01b0*/  @!P2 IADD3 R2, PT, PT, R2, -R7.reuse, RZ ;  /* 0x800000070202a210 */ /* 0x080fe20007ffe0ff */
[----:B------:R-:W-:Y:S01]  /*01c0*/  @!P2 VIADD R5, R5, 0x1 ;  /* 0x000000010505a836 */ /* 0x000fe20000000000 */
[----:B------:R-:W-:Y:S02]  /*01d0*/  ISETP.NE.AND P2, PT, R6, RZ, PT ;  /* 0x000000ff0600720c */ /* 0x000fe40003f45270 */
[----:B------:R-:W-:Y:S02]  /*01e0*/  ISETP.GE.U32.AND P0, PT, R2, R7, PT ;  /* 0x000000070200720c */ /* 0x000fe40003f06070 */
[----:B------:R-:W-:-:S04]  /*01f0*/  LOP3.LUT R2, R3, R6, RZ, 0x3c, !PT ;  /* 0x0000000603027212 */ /* 0x000fc800078e3cff */
[----:B------:R-:W-:-:S07]  /*0200*/  ISETP.GE.AND P1, PT, R2, RZ, PT ;  /* 0x000000ff0200720c */ /* 0x000fce0003f26270 */
[----:B------:R-:W-:-:S05]  /*0210*/  @P0 IADD3 R5, PT, PT, R5, 0x1, RZ ;  /* 0x0000000105050810 */ /* 0x000fca0007ffe0ff */
[----:B------:R-:W-:-:S05]  /*0220*/  IMAD.MOV.U32 R7, RZ, RZ, R5 ;  /* 0x000000ffff077224 */ /* 0x000fca00078e0005 */
[----:B------:R-:W-:Y:S02]  /*0230*/  @!P1 IADD3 R7, PT, PT, -R7, RZ, RZ ;  /* 0x000000ff07079210 */ /* 0x000fe40007ffe1ff */
[----:B------:R-:W-:-:S05]  /*0240*/  @!P2 LOP3.LUT R7, RZ, R6, RZ, 0x33, !PT ;  /* 0x00000006ff07a212 */ /* 0x000fca00078e33ff */
[----:B------:R-:W-:-:S04]  /*0250*/  IMAD.MOV R14, RZ, RZ, -R7 ;  /* 0x000000ffff0e7224 */ /* 0x000fc800078e0a07 */
[----:B------:R-:W-:-:S05]  /*0260*/  IMAD R14, R6, R14, R3 ;  /* 0x0000000e060e7224 */ /* 0x000fca00078e0203 */
[----:B------:R-:W-:-:S04]  /*0270*/  IADD3 R2, PT, PT, R7, R14, RZ ;  /* 0x0000000e07027210 */ /* 0x000fc80007ffe0ff */
[----:B------:R-:W-:-:S04]  /*0280*/  LEA.HI R4, R2, R2, RZ, 0x1 ;  /* 0x0000000202047211 */ /* 0x000fc800078f08ff */
[----:B------:R-:W-:-:S05]  /*0290*/  LOP3.LUT R5, R4, 0xfffffffe, RZ, 0xc0, !PT ;  /* 0xfffffffe04057812 */ /* 0x000fca00078ec0ff */
[----:B------:R-:W-:-:S05]  /*02a0*/  IMAD.IADD R5, R2, 0x1, -R5 ;  /* 0x0000000102057824 */ /* 0x000fca00078e0a05 */
[----:B0-----:R-:W-:-:S13]  /*02b0*/  ISETP.NE.AND P0, PT, R5, UR4, PT ;  /* 0x0000000405007c0c */ /* 0x001fda000bf05270 */
[----:B------:R-:W-:Y:S05]  /*02c0*/  @P0 EXIT ;  /* 0x000000000000094d */ /* 0x000fea0003800000 */
[----:B------:R-:W0:Y:S01]  /*02d0*/  LDC.64 R4, c[0x0][0x380] ;  /* 0x0000e000ff047b82 */ /* 0x000e220000000a00 */
[----:B------:R-:W-:Y:S01]  /*02e0*/  ISETP.NE.AND P0, PT, R7, RZ, PT ;  /* 0x000000ff0700720c */ /* 0x000fe20003f05270 */
[----:B------:R-:W-:Y:S01]  /*02f0*/  IMAD R8, R6, R7, R14 ;  /* 0x0000000706087224 */ /* 0x000fe200078e020e */
[----:B------:R-:W1:Y:S01]  /*0300*/  LDCU.64 UR4, c[0x0][0x358] ;  /* 0x00006b00ff0477ac */ /* 0x000e620008000a00 */
[----:B------:R-:W-:Y:S01]  /*0310*/  BSSY.RECONVERGENT B0, `(.L_x_6) ;  /* 0x0000084000007945 */ /* 0x000fe20003800200 */
[C---:B------:R-:W-:Y:S01]  /*0320*/  IADD3 R10, PT, PT, R3.reuse, -0x1, RZ ;  /* 0xffffffff030a7810 */ /* 0x040fe20007ffe0ff */
[C---:B------:R-:W-:Y:S01]  /*0330*/  IMAD.IADD R23, R3.reuse, 0x1, R6 ;  /* 0x0000000103177824 */ /* 0x040fe200078e0206 */
[CC--:B------:R-:W-:Y:S01]  /*0340*/  IADD3 R15, PT, PT, R3.reuse, -R13.reuse, RZ ;  /* 0x8000000d030f7210 */ /* 0x0c0fe20007ffe0ff */
[C---:B------:R-:W-:Y:S01]  /*0350*/  VIADD R11, R3.reuse, 0x1 ;  /* 0x00000001030b7836 */ /* 0x040fe20000000000 */
[----:B------:R-:W-:Y:S01]  /*0360*/  IADD3 R12, PT, PT, R8, -R13, RZ ;  /* 0x8000000d080c7210 */ /* 0x000fe20007ffe0ff */
[----:B0-----:R-:W-:-:S04]  /*0370*/  IMAD.WIDE R2, R3, 0x8, R4 ;  /* 0x0000000803027825 */ /* 0x001fc800078e0204 */
[----:B-1----:R-:W-:Y:S05]  /*0380*/  @P0 BRA `(.L_x_7) ;  /* 0x0000000000a00947 */ /* 0x002fea0003800000 */
[----:B------:R-:W-:-:S13]  /*0390*/  ISETP.NE.AND P0, PT, R14, RZ, PT ;  /* 0x000000ff0e00720c */ /* 0x000fda0003f05270 */
[----:B------:R-:W-:Y:S05]  /*03a0*/  @P0 BRA `(.L_x_8) ;  /* 0x0000000000340947 */ /* 0x000fea0003800000 */
[----:B------:R-:W0:Y:S01]  /*03b0*/  LDC.64 R6, c[0x0][0x388] ;  /* 0x0000e200ff067b82 */ /* 0x000e220000000a00 */
[----:B------:R-:W-:-:S06]  /*03c0*/  IMAD.WIDE R12, R23, 0x8, R4 ;  /* 0x00000008170c7825 */ /* 0x000fcc00078e0204 */
[----:B------:R-:W5:Y:S01]  /*03d0*/  LDG.E.64 R12, desc[UR4][R12.64] ;  /* 0x000000040c0c7981 */ /* 0x000f62000c1e1b00 */
[----:B------:R-:W1:Y:S01]  /*03e0*/  LDC.64 R16, c[0x3][0x20] ;  /* 0x00c00800ff107b82 */ /* 0x000e620000000a00 */
[----:B0-----:R-:W-:-:S06]  /*03f0*/  IMAD.WIDE.U32 R8, R8, 0x8, R6 ;  /* 0x0000000808087825 */ /* 0x001fcc00078e0006 */
[----:B------:R-:W5:Y:S01]  /*0400*/  LDG.E.64 R8, desc[UR4][R8.64] ;  /* 0x0000000408087981 */ /* 0x000f62000c1e1b00 */
[----:B------:R-:W0:Y:S01]  /*0410*/  LDCU.64 UR6, c[0x3][0x10] ;  /* 0x00c00200ff0677ac */ /* 0x000e220008000a00 */
[----:B-1----:R-:W-:Y:S01]  /*0420*/  DADD R16, R16, R16 ;  /* 0x0000000010107229 */ /* 0x002fe20000000010 */
[----:B------:R-:W-:Y:S01]  /*0430*/  IMAD.MOV.U32 R6, RZ, RZ, 0x0 ;  /* 0x00000000ff067424 */ /* 0x000fe200078e00ff */
[----:B------:R-:W-:Y:S01]  /*0440*/  MOV R7, 0x40100000 ;  /* 0x4010000000077802 */ /* 0x000fe20000000f00 */
[----:B0-----:R-:W-:Y:S01]  /*0450*/  IMAD.U32 R14, RZ, RZ, UR6 ;  /* 0x00000006ff0e7e24 */ /* 0x001fe2000f8e00ff */
[----:B------:R-:W-:Y:S01]  /*0460*/  MOV R15, UR7 ;  /* 0x00000007000f7c02 */ /* 0x000fe20008000f00 */
[----:B------:R-:W-:Y:S06]  /*0470*/  BRA `(.L_x_9) ;  /* 0x0000000400b47947 */ /* 0x000fec0003800000 */
.L_x_8:
[----:B------:R-:W-:Y:S01]  /*0480*/  VIADD R13, R13, 0xfffffffe ;  /* 0xfffffffe0d0d7836 */ /* 0x000fe20000000000 */
[----:B------:R-:W0:Y:S01]  /*0490*/  LDC.64 R16, c[0x0][0x388] ;  /* 0x0000e200ff107b82 */ /* 0x000e220000000a00 */
[----:B------:R-:W-:-:S03]  /*04a0*/  IMAD.WIDE R6, R23, 0x8, R4 ;  /* 0x0000000817067825 */ /* 0x000fc600078e0204 */
[----:B------:R-:W-:-:S03]  /*04b0*/  ISETP.GE.AND P0, PT, R14, R13, PT ;  /* 0x0000000d0e00720c */ /* 0x000fc60003f06270 */
[----:B------:R-:W2:Y:S10]  /*04c0*/  LDG.E.64 R6, desc[UR4][R6.64] ;  /* 0x0000000406067981 */ /* 0x000eb4000c1e1b00 */
[----:B------:R-:W2:Y:S01]  /*04d0*/  @!P0 LDG.E.64 R12, desc[UR4][R2.64+0x8] ;  /* 0x00000804020c8981 */ /* 0x000ea2000c1e1b00 */
[----:B0-----:R-:W-:-:S02]  /*04e0*/  IMAD.WIDE R14, R8, 0x8, R16 ;  /* 0x00000008080e7825 */ /* 0x001fc400078e0210 */
[----:B------:R-:W0:Y:S01]  /*04f0*/  LDC.64 R16, c[0x3][0x20] ;  /* 0x00c00800ff107b82 */ /* 0x000e220000000a00 */
[----:B------:R-:W1:Y:S01]  /*0500*/  LDCU.64 UR6, c[0x3][0x10] ;  /* 0x00c00200ff0677ac */ /* 0x000e620008000a00 */
[----:B------:R-:W-:Y:S01]  /*0510*/  @!P0 MOV R11, R10 ;  /* 0x0000000a000b8202 */ /* 0x000fe20000000f00 */
[----:B------:R1:W5:Y:S01]  /*0520*/  LDG.E.64 R8, desc[UR4][R14.64] ;  /* 0x000000040e087981 */ /* 0x000362000c1e1b00 */
[----:B------:R-:W-:Y:S01]  /*0530*/  @P0 IMAD.MOV.U32 R11, RZ, RZ, R10 ;  /* 0x000000ffff0b0224 */ /* 0x000fe200078e000a */
[----:B-1----:R-:W-:Y:S01]  /*0540*/  @!P0 MOV R14, UR6 ;  /* 0x00000006000e8c02 */ /* 0x002fe20008000f00 */
[----:B------:R-:W-:Y:S01]  /*0550*/  @!P0 IMAD.U32 R15, RZ, RZ, UR7 ;  /* 0x00000007ff0f8e24 */ /* 0x000fe2000f8e00ff */
[----:B------:R-:W-:Y:S01]  /*0560*/  @P0 MOV R14, UR6 ;  /* 0x00000006000e0c02 */ /* 0x000fe20008000f00 */
[----:B------:R-:W-:Y:S01]  /*0570*/  @P0 IMAD.U32 R15, RZ, RZ, UR7 ;  /* 0x00000007ff0f0e24 */ /* 0x000fe2000f8e00ff */
[----:B0-----:R-:W-:Y:S02]  /*0580*/  DADD R16, R16, R16 ;  /* 0x0000000010107229 */ /* 0x001fe40000000010 */
[----:B--2---:R-:W-:-:S06]  /*0590*/  @!P0 DADD R12, R6, R12 ;  /* 0x00000000060c8229 */ /* 0x004fcc000000000c */
[----:B------:R-:W-:Y:S01]  /*05a0*/  @P0 MOV R12, R6 ;  /* 0x00000006000c0202 */ /* 0x000fe20000000f00 */
[----:B------:R-:W-:Y:S01]  /*05b0*/  @P0 IMAD.MOV.U32 R13, RZ, RZ, R7 ;  /* 0x000000ffff0d0224 */ /* 0x000fe200078e0007 */
[----:B------:R-:W-:Y:S01]  /*05c0*/  @!P0 MOV R6, 0x0 ;  /* 0x0000000000068802 */ /* 0x000fe20000000f00 */
[----:B------:R-:W-:Y:S01]  /*05d0*/  @!P0 IMAD.MOV.U32 R7, RZ, RZ, 0x40080000 ;  /* 0x40080000ff078424 */ /* 0x000fe200078e00ff */
[----:B------:R-:W-:Y:S01]  /*05e0*/  @P0 MOV R6, 0x0 ;  /* 0x0000000000060802 */ /* 0x000fe20000000f00 */
[----:B------:R-:W-:Y:S01]  /*05f0*/  @P0 IMAD.MOV.U32 R7, RZ, RZ, 0x40100000 ;  /* 0x40100000ff070424 */ /* 0x000fe200078e00ff */
[----:B------:R-:W-:Y:S06]  /*0600*/  BRA `(.L_x_9) ;  /* 0x0000000400507947 */ /* 0x000fec0003800000 */
.L_x_7:
[----:B------:R-:W-:-:S13]  /*0610*/  ISETP.GE.AND P0, PT, R7, R6, PT ;  /* 0x000000060700720c */ /* 0x000fda0003f06270 */
[----:B------:R-:W-:Y:S05]  /*0620*/  @P0 BRA `(.L_x_10) ;  /* 0x0000000000c40947 */ /* 0x000fea0003800000 */
[----:B------:R-:W-:Y:S01]  /*0630*/  ISETP.NE.AND P0, PT, R14, RZ, PT ;  /* 0x000000ff0e00720c */ /* 0x000fe20003f05270 */
[----:B------:R-:W-:Y:S02]  /*0640*/  HFMA2 R6, -RZ, RZ, 0, 0 ;  /* 0x00000000ff067431 */ /* 0x000fe400000001ff */
[----:B------:R-:W-:-:S10]  /*0650*/  IMAD.MOV.U32 R7, RZ, RZ, 0x40140000 ;  /* 0x40140000ff077424 */ /* 0x000fd400078e00ff */
[----:B------:R-:W-:Y:S05]  /*0660*/  @P0 BRA `(.L_x_11) ;  /* 0x0000000000380947 */ /* 0x000fea0003800000 */
[----:B------:R-:W0:Y:S01]  /*0670*/  LDC.64 R18, c[0x0][0x388] ;  /* 0x0000e200ff127b82 */ /* 0x000e220000000a00 */
[----:B------:R-:W-:-:S04]  /*0680*/  IMAD.WIDE R20, R15, 0x8, R4 ;  /* 0x000000080f147825 */ /* 0x000fc800078e0204 */
[----:B------:R-:W-:Y:S02]  /*0690*/  IMAD.WIDE R22, R23, 0x8, R4 ;  /* 0x0000000817167825 */ /* 0x000fe400078e0204 */
[----:B------:R-:W2:Y:S04]  /*06a0*/  LDG.E.64 R20, desc[UR4][R20.64+0x8] ;  /* 0x0000080414147981 */ /* 0x000ea8000c1e1b00 */
[----:B------:R-:W2:Y:S01]  /*06b0*/  LDG.E.64 R16, desc[UR4][R22.64] ;  /* 0x0000000416107981 */ /* 0x000ea2000c1e1b00 */
[----:B0-----:R-:W-:-:S04]  /*06c0*/  IMAD.WIDE R8, R8, 0x8, R18 ;  /* 0x0000000808087825 */ /* 0x001fc800078e0212 */
[----:B------:R-:W-:Y:S02]  /*06d0*/  IMAD.WIDE R14, R12, 0x8, R18 ;  /* 0x000000080c0e7825 */ /* 0x000fe400078e0212 */
[----:B------:R-:W5:Y:S04]  /*06e0*/  LDG.E.64 R8, desc[UR4][R8.64] ;  /* 0x0000000408087981 */ /* 0x000f68000c1e1b00 */
[----:B------:R-:W5:Y:S01]  /*06f0*/  LDG.E.64 R14, desc[UR4][R14.64+0x8] ;  /* 0x000008040e0e7981 */ /* 0x000f62000c1e1b00 */
[----:B------:R-:W0:Y:S01]  /*0700*/  LDCU.64 UR6, c[0x3][0x20] ;  /* 0x00c00400ff0677ac */ /* 0x000e220008000a00 */
[----:B--2---:R-:W-:Y:S01]  /*0710*/  DADD R12, R16, R20 ;  /* 0x00000000100c7229 */ /* 0x004fe20000000014 */
[----:B0-----:R-:W-:Y:S01]  /*0720*/  MOV R16, UR6 ;  /* 0x0000000600107c02 */ /* 0x001fe20008000f00 */
[----:B------:R-:W-:Y:S01]  /*0730*/  IMAD.U32 R17, RZ, RZ, UR7 ;  /* 0x00000007ff117e24 */ /* 0x000fe2000f8e00ff */
[----:B------:R-:W-:Y:S08]  /*0740*/  BRA `(.L_x_9) ;  /* 0x0000000400007947 */ /* 0x000ff00003800000 */
.L_x_11:
[----:B------:R-:W-:Y:S01]  /*0750*/  IADD3 R9, PT, PT, R13, -0x2, RZ ;  /* 0xfffffffe0d097810 */ /* 0x000fe20007ffe0ff */
[----:B------:R-:W0:Y:S01]  /*0760*/  LDC.64 R16, c[0x0][0x388] ;  /* 0x0000e200ff107b82 */ /* 0x000e220000000a00 */
[--C-:B------:R-:W-:Y:S02]  /*0770*/  IMAD.WIDE R18, R23, 0x8, R4.reuse ;  /* 0x0000000817127825 */ /* 0x100fe400078e0204 */
[----:B------:R-:W-:Y:S02]  /*0780*/  ISETP.GE.AND P0, PT, R14, R9, PT ;  /* 0x000000090e00720c */ /* 0x000fe40003f06270 */
[----:B------:R-:W-:Y:S02]  /*0790*/  IMAD.WIDE R24, R15, 0x8, R4 ;  /* 0x000000080f187825 */ /* 0x000fe400078e0204 */
[----:B------:R-:W2:Y:S04]  /*07a0*/  LDG.E.64 R18, desc[UR4][R18.64] ;  /* 0x0000000412127981 */ /* 0x000ea8000c1e1b00 */
[----:B------:R-:W2:Y:S05]  /*07b0*/  LDG.E.64 R14, desc[UR4][R24.64+0x8] ;  /* 0x00000804180e7981 */ /* 0x000eaa000c1e1b00 */
[----:B------:R-:W-:-:S06]  /*07c0*/  @!P0 IMAD.WIDE R22, R13, 0x8, R24 ;  /* 0x000000080d168825 */ /* 0x000fcc00078e0218 */
[----:B------:R-:W3:Y:S01]  /*07d0*/  @!P0 LDG.E.64 R22, desc[UR4][R22.64+0x8] ;  /* 0x0000080416168981 */ /* 0x000ee2000c1e1b00 */
[----:B0-----:R-:W-:-:S04]  /*07e0*/  IMAD.WIDE R20, R12, 0x8, R16 ;  /* 0x000000080c147825 */ /* 0x001fc800078e0210 */
[----:B------:R-:W-:Y:S02]  /*07f0*/  IMAD.WIDE R26, R8, 0x8, R16 ;  /* 0x00000008081a7825 */ /* 0x000fe400078e0210 */
[----:B------:R-:W4:Y:S04]  /*0800*/  LDG.E.64 R20, desc[UR4][R20.64+0x8] ;  /* 0x0000080414147981 */ /* 0x000f28000c1e1b00 */
[----:B------:R1:W5:Y:S01]  /*0810*/  LDG.E.64 R8, desc[UR4][R26.64] ;  /* 0x000000041a087981 */ /* 0x000362000c1e1b00 */
[----:B------:R-:W0:Y:S01]  /*0820*/  LDCU.64 UR6, c[0x3][0x20] ;  /* 0x00c00400ff0677ac */ /* 0x000e220008000a00 */
[----:B------:R-:W-:Y:S01]  /*0830*/  @!P0 IMAD.MOV.U32 R11, RZ, RZ, R10 ;  /* 0x000000ffff0b8224 */ /* 0x000fe200078e000a */
[----:B------:R-:W-:Y:S01]  /*0840*/  @P0 MOV R11, R10 ;  /* 0x0000000a000b0202 */ /* 0x000fe20000000f00 */
[----:B------:R-:W-:Y:S01]  /*0850*/  @!P0 IMAD.MOV.U32 R6, RZ, RZ, 0x0 ;  /* 0x00000000ff068424 */ /* 0x000fe200078e00ff */
[----:B------:R-:W-:Y:S01]  /*0860*/  @!P0 MOV R7, 0x40100000 ;  /* 0x4010000000078802 */ /* 0x000fe20000000f00 */
[----:B--2---:R-:W-:-:S08]  /*0870*/  DADD R16, R18, R14 ;  /* 0x0000000012107229 */ /* 0x004fd0000000000e */
[----:B---3--:R-:W-:-:S06]  /*0880*/  @!P0 DADD R12, R16, R22 ;  /* 0x00000000100c8229 */ /* 0x008fcc0000000016 */
[----:B------:R-:W-:Y:S01]  /*0890*/  @P0 IMAD.MOV.U32 R12, RZ, RZ, R16 ;  /* 0x000000ffff0c0224 */ /* 0x000fe200078e0010 */
[----:B------:R-:W-:Y:S01]  /*08a0*/  @P0 MOV R13, R17 ;  /* 0x00000011000d0202 */ /* 0x000fe20000000f00 */
[--C-:B----4-:R-:W-:Y:S01]  /*08b0*/  @!P0 IMAD.MOV.U32 R14, RZ, RZ, R20.reuse ;  /* 0x000000ffff0e8224 */ /* 0x110fe200078e0014 */
[-C--:B------:R-:W-:Y:S01]  /*08c0*/  @!P0 MOV R15, R21.reuse ;  /* 0x00000015000f8202 */ /* 0x080fe20000000f00 */
[----:B0-----:R-:W-:Y:S01]  /*08d0*/  @!P0 IMAD.U32 R16, RZ, RZ, UR6 ;  /* 0x00000006ff108e24 */ /* 0x001fe2000f8e00ff */
[----:B------:R-:W-:Y:S01]  /*08e0*/  @!P0 MOV R17, UR7 ;  /* 0x0000000700118c02 */ /* 0x000fe20008000f00 */
[----:B------:R-:W-:Y:S01]  /*08f0*/  @P0 IMAD.MOV.U32 R14, RZ, RZ, R20 ;  /* 0x000000ffff0e0224 */ /* 0x000fe200078e0014 */
[----:B------:R-:W-:Y:S01]  /*0900*/  @P0 MOV R15, R21 ;  /* 0x00000015000f0202 */ /* 0x000fe20000000f00 */
[----:B------:R-:W-:Y:S01]  /*0910*/  @P0 IMAD.U32 R16, RZ, RZ, UR6 ;  /* 0x00000006ff100e24 */ /* 0x000fe2000f8e00ff */
[----:B------:R-:W-:Y:S01]  /*0920*/  @P0 MOV R17, UR7 ;  /* 0x0000000700110c02 */ /* 0x000fe20008000f00 */
[----:B-1----:R-:W-:Y:S06]  /*0930*/  BRA `(.L_x_9) ;  /* 0x0000000000847947 */ /* 0x002fec0003800000 */
.L_x_10:
[----:B------:R-:W-:Y:S02]  /*0940*/  ISETP.NE.AND P0, PT, R14, RZ, PT ;  /* 0x000000ff0e00720c */ /* 0x000fe40003f05270 */
[----:B------:R-:W-:-:S11]  /*0950*/  CS2R R8, SRZ ;  /* 0x0000000000087805 */ /* 0x000fd6000001ff00 */
[----:B------:R-:W-:Y:S05]  /*0960*/  @P0 BRA `(.L_x_12) ;  /* 0x0000000000280947 */ /* 0x000fea0003800000 */
[----:B------:R-:W0:Y:S01]  /*0970*/  LDC.64 R6, c[0x0][0x388] ;  /* 0x0000e200ff067b82 */ /* 0x000e220000000a00 */
[----:B------:R-:W-:-:S07]  /*0980*/  IMAD.WIDE R18, R15, 0x8, R4 ;  /* 0x000000080f127825 */ /* 0x000fce00078e0204 */
[----:B------:R-:W1:Y:S01]  /*0990*/  LDC.64 R16, c[0x3][0x20] ;  /* 0x00c00800ff107b82 */ /* 0x000e620000000a00 */
[----:B0-----:R-:W-:Y:S02]  /*09a0*/  IMAD.WIDE R14, R12, 0x8, R6 ;  /* 0x000000080c0e7825 */ /* 0x001fe400078e0206 */
[----:B------:R0:W5:Y:S04]  /*09b0*/  LDG.E.64 R12, desc[UR4][R18.64+0x8] ;  /* 0x00000804120c7981 */ /* 0x000168000c1e1b00 */
[----:B------:R-:W5:Y:S01]  /*09c0*/  LDG.E.64 R14, desc[UR4][R14.64+0x8] ;  /* 0x000008040e0e7981 */ /* 0x000f62000c1e1b00 */
[----:B------:R-:W-:Y:S01]  /*09d0*/  IMAD.MOV.U32 R6, RZ, RZ, 0x0 ;  /* 0x00000000ff067424 */ /* 0x000fe200078e00ff */
[----:B-1----:R-:W-:Y:S01]  /*09e0*/  DADD R16, R16, R16 ;  /* 0x0000000010107229 */ /* 0x002fe20000000010 */
[----:B------:R-:W-:Y:S01]  /*09f0*/  MOV R7, 0x40100000 ;  /* 0x4010000000077802 */ /* 0x000fe20000000f00 */
[----:B------:R-:W-:Y:S09]  /*0a00*/  BRA `(.L_x_9) ;  /* 0x0000000000507947 */ /* 0x000ff20003800000 */
.L_x_12:
[----:B------:R-:W-:Y:S01]  /*0a10*/  VIADD R11, R13, 0xfffffffe ;  /* 0xfffffffe0d0b7836 */ /* 0x000fe20000000000 */
[----:B------:R-:W0:Y:S01]  /*0a20*/  LDC.64 R6, c[0x0][0x388] ;  /* 0x0000e200ff067b82 */ /* 0x000e220000000a00 */
[----:B------:R-:W-:-:S03]  /*0a30*/  IMAD.WIDE R18, R15, 0x8, R4 ;  /* 0x000000080f127825 */ /* 0x000fc600078e0204 */
[----:B------:R-:W-:-:S13]  /*0a40*/  ISETP.GE.AND P0, PT, R14, R11, PT ;  /* 0x0000000b0e00720c */ /* 0x000fda0003f06270 */
[----:B------:R-:W-:Y:S02]  /*0a50*/  @!P0 IMAD.WIDE R20, R13, 0x8, R18 ;  /* 0x000000080d148825 */ /* 0x000fe400078e0212 */
[----:B------:R-:W2:Y:S04]  /*0a60*/  LDG.E.64 R18, desc[UR4][R18.64+0x8] ;  /* 0x0000080412127981 */ /* 0x000ea8000c1e1b00 */
[----:B------:R-:W2:Y:S01]  /*0a70*/  @!P0 LDG.E.64 R20, desc[UR4][R20.64+0x8] ;  /* 0x0000080414148981 */ /* 0x000ea2000c1e1b00 */
[----:B0-----:R-:W-:Y:S02]  /*0a80*/  IMAD.WIDE R22, R12, 0x8, R6 ;  /* 0x000000080c167825 */ /* 0x001fe400078e0206 */
[----:B------:R-:W0:Y:S03]  /*0a90*/  LDC.64 R6, c[0x3][0x20] ;  /* 0x00c00800ff067b82 */ /* 0x000e260000000a00 */
[----:B------:R1:W5:Y:S01]  /*0aa0*/  LDG.E.64 R14, desc[UR4][R22.64+0x8] ;  /* 0x00000804160e7981 */ /* 0x000362000c1e1b00 */
[----:B------:R-:W-:-:S02]  /*0ab0*/  @!P0 MOV R11, R10 ;  /* 0x0000000a000b8202 */ /* 0x000fc40000000f00 */
[----:B------:R-:W-:Y:S01]  /*0ac0*/  @P0 MOV R11, R10 ;  /* 0x0000000a000b0202 */ /* 0x000fe20000000f00 */
[----:B0-----:R-:W-:Y:S01]  /*0ad0*/  DADD R16, R6, R6 ;  /* 0x0000000006107229 */ /* 0x001fe20000000006 */
[----:B------:R-:W-:Y:S01]  /*0ae0*/  @!P0 IMAD.MOV.U32 R6, RZ, RZ, 0x0 ;  /* 0x00000000ff068424 */ /* 0x000fe200078e00ff */
[----:B------:R-:W-:Y:S02]  /*0af0*/  @!P0 MOV R7, 0x40080000 ;  /* 0x4008000000078802 */ /* 0x000fe40000000f00 */
[----:B------:R-:W-:Y:S02]  /*0b00*/  @P0 MOV R6, 0x0 ;  /* 0x0000000000060802 */ /* 0x000fe40000000f00 */
[----:B------:R-:W-:Y:S01]  /*0b10*/  @P0 MOV R7, 0x40100000 ;  /* 0x4010000000070802 */ /* 0x000fe20000000f00 */
[----:B--2---:R-:W-:-:S06]  /*0b20*/  @!P0 DADD R12, R18, R20 ;  /* 0x00000000120c8229 */ /* 0x004fcc0000000014 */
[----:B------:R-:W-:Y:S01]  /*0b30*/  @P0 MOV R12, R18 ;  /* 0x00000012000c0202 */ /* 0x000fe20000000f00 */
[----:B-1----:R-:W-:-:S07]  /*0b40*/  @P0 IMAD.MOV.U32 R13, RZ, RZ, R19 ;  /* 0x000000ffff0d0224 */ /* 0x002fce00078e0013 */
.L_x_9:
[----:B------:R-:W-:Y:S05]  /*0b50*/  BSYNC.RECONVERGENT B0 ;  /* 0x0000000000007941 */ /* 0x000fea0003800200 */
.L_x_6:
[----:B------:R-:W-:Y:S01]  /*0b60*/  IMAD.WIDE R10, R11, 0x8, R4 ;  /* 0x000000080b0a7825 */ /* 0x000fe200078e0204 */
[----:B------:R-:W1:Y:S01]  /*0b70*/  LDCU.64 UR6, c[0x3][0x8] ;  /* 0x00c00100ff0677ac */ /* 0x000e620008000a00 */
[----:B------:R-:W2:Y:S01]  /*0b80*/  LDG.E.64 R4, desc[UR4][R2.64] ;  /* 0x0000000402047981 */ /* 0x000ea2000c1e1b00 */
[----:B-----5:R-:W-:Y:S01]  /*0b90*/  DADD R8, -R14, R8 ;  /* 0x000000000e087229 */ /* 0x020fe20000000108 */
[----:B------:R-:W3:Y:S02]  /*0ba0*/  LDC.64 R14, c[0x0][0x390] ;  /* 0x0000e400ff0e7b82 */ /* 0x000ee40000000a00 */
[----:B------:R-:W4:Y:S01]  /*0bb0*/  LDG.E.64 R10, desc[UR4][R10.64] ;  /* 0x000000040a0a7981 */ /* 0x000f22000c1e1b00 */
[----:B------:R-:W0:Y:S04]  /*0bc0*/  LDCU.64 UR8, c[0x3][0x18] ;  /* 0x00c00300ff0877ac */ /* 0x000e280008000a00 */
[----:B------:R-:W-:-:S02]  /*0bd0*/  DMUL R8, R8, R16 ;  /* 0x0000001008087228 */ /* 0x000fc40000000000 */
[----:B----4-:R-:W-:-:S08]  /*0be0*/  DADD R12, R10, R12 ;  /* 0x000000000a0c7229 */ /* 0x010fd0000000000c */
[----:B--2---:R-:W-:-:S08]  /*0bf0*/  DFMA R6, R4, -R6, R12 ;  /* 0x800000060406722b */ /* 0x004fd0000000000c */
[----:B-1----:R-:W-:Y:S01]  /*0c00*/  DFMA R6, R6, UR6, -R8 ;  /* 0x0000000606067c2b */ /* 0x002fe20008000808 */
[----:B---3--:R-:W-:-:S07]  /*0c10*/  IMAD.WIDE.U32 R8, R0, 0x8, R14 ;  /* 0x0000000800087825 */ /* 0x008fce00078e000e */
[----:B0-----:R-:W-:-:S07]  /*0c20*/  DFMA R4, R6, UR8, R4 ;  /* 0x0000000806047c2b */ /* 0x001fce0008000004 */
        /* <DEDUP_REMOVED lines=11> */
.L_x_13:
        /* <DEDUP_REMOVED lines=10> */
.L_x_18:


//--------------------- .text._Z4initPdi          --------------------------
	.section	.text._Z4initPdi,"ax",@progbits
	.align	128
        .global         _Z4initPdi
        .type           _Z4initPdi,@function
        .size           _Z4initPdi,(.L_x_19 - _Z4initPdi)
        .other          _Z4initPdi,@"STO_CUDA_ENTRY STV_DEFAULT"
_Z4initPdi:
.text._Z4initPdi:
[----:B------:R-:W-:Y:S01]  /*0000*/  LDC R1, c[0x0][0x37c] ;  /* 0x0000df00ff017b82 */ /* 0x000fe20000000800 */
[----:B------:R-:W0:Y:S07]  /*0010*/  S2R R5, SR_TID.X ;  /* 0x0000000000057919 */ /* 0x000e2e0000002100 */
[----:B------:R-:W0:Y:S01]  /*0020*/  S2UR UR4, SR_CTAID.X ;  /* 0x00000000000479c3 */ /* 0x000e220000002500 */
[----:B------:R-:W1:Y:S07]  /*0030*/  LDCU UR5, c[0x0][0x388] ;  /* 0x00007100ff0577ac */ /* 0x000e6e0008000800 */
[----:B------:R-:W0:Y:S02]  /*0040*/  LDC R0, c[0x0][0x360] ;  /* 0x0000d800ff007b82 */ /* 0x000e240000000800 */
[----:B0-----:R-:W-:-:S05]  /*0050*/  IMAD R5, R0, UR4, R5 ;  /* 0x0000000400057c24 */ /* 0x001fca000f8e0205 */
[----:B-1----:R-:W-:-:S13]  /*0060*/  ISETP.GE.AND P0, PT, R5, UR5, PT ;  /* 0x0000000505007c0c */ /* 0x002fda000bf06270 */
[----:B------:R-:W-:Y:S05]  /*0070*/  @P0 EXIT ;  /* 0x000000000000094d */ /* 0x000fea0003800000 */
[----:B------:R-:W0:Y:S01]  /*0080*/  LDC.64 R2, c[0x0][0x380] ;  /* 0x0000e000ff027b82 */ /* 0x000e220000000a00 */
[----:B------:R-:W1:Y:S01]  /*0090*/  LDCU.64 UR4, c[0x0][0x358] ;  /* 0x00006b00ff0477ac */ /* 0x000e620008000a00 */
[----:B0-----:R-:W-:-:S05]  /*00a0*/  IMAD.WIDE R2, R5, 0x8, R2 ;  /* 0x0000000805027825 */ /* 0x001fca00078e0202 */
[----:B-1----:R-:W-:Y:S01]  /*00b0*/  STG.E.64 desc[UR4][R2.64], RZ ;  /* 0x000000ff02007986 */ /* 0x002fe2000c101b04 */
[----:B------:R-:W-:Y:S05]  /*00c0*/  EXIT ;  /* 0x000000000000794d */ /* 0x000fea0003800000 */
.L_x_14:
        /* <DEDUP_REMOVED lines=11> */
.L_x_19:


//--------------------- .nv.shared.reserved.0     --------------------------
	.section	.nv.shared.reserved.0,"aw",@nobits
	.weak		__nv_reservedSMEM_offset_0_alias
	.size		__nv_reservedSMEM_offset_0_alias, 0, 64
	.other		__nv_reservedSMEM_offset_0_alias,@"STO_CUDA_RESERVED_SHARED STV_DEFAULT"
__nv_reservedSMEM_offset_0_alias:
	.zero		0
	.zero		64


//--------------------- .nv.constant0._Z10findmaxresPdi --------------------------
	.section	.nv.constant0._Z10findmaxresPdi,"a",@progbits
	.sectionflags	@""
	.align	4
.nv.constant0._Z10findmaxresPdi:
	.zero		908


//--------------------- .nv.constant0._Z7updatePPdS_S_S_ --------------------------
	.section	.nv.constant0._Z7updatePPdS_S_S_,"a",@progbits
	.sectionflags	@""
	.align	4
.nv.constant0._Z7updatePPdS_S_S_:
	.zero		928


//--------------------- .nv.constant0._Z7updateVPdS_S_i --------------------------
	.section	.nv.constant0._Z7updateVPdS_S_i,"a",@progbits
	.sectionflags	@""
	.align	4
.nv.constant0._Z7updateVPdS_S_i:
	.zero		924


//--------------------- .nv.constant0._Z7updateUPdS_S_i --------------------------
	.section	.nv.constant0._Z7updateUPdS_S_i,"a",@progbits
	.sectionflags	@""
	.align	4
.nv.constant0._Z7updateUPdS_S_i:
	.zero		924


//--------------------- .nv.constant0._Z4initPdi  --------------------------
	.section	.nv.constant0._Z4initPdi,"a",@progbits
	.sectionflags	@""
	.align	4
.nv.constant0._Z4initPdi:
	.zero		908


//--------------------- SYMBOLS --------------------------

	.type		.nv.reservedSmem.offset0,@object
	.size		.nv.reservedSmem.offset0,0x4
